// auto-generated by cutlass_sweep.gemm — config: {"arch": "sm_100", "cluster_m": 1, "cluster_n": 1, "dtype": "bf16", "dtype_b": "bf16", "layout": "nt", "stages": 0, "tile_k": 64, "tile_m": 128, "tile_n": 128}
#include "cutlass/cutlass.h"
#include "cutlass/gemm/collective/collective_builder.hpp"
#include "cutlass/gemm/device/gemm_universal_adapter.h"
#include "cutlass/gemm/kernel/gemm_universal.hpp"
#include "cutlass/epilogue/collective/collective_builder.hpp"

using ElemA = cutlass::bfloat16_t;
using ElemB = cutlass::bfloat16_t;
using ElemCD = cutlass::bfloat16_t;
using Acc  = float;
using TileShape    = cute::Shape<cute::_128, cute::_128, cute::_64>;
using ClusterShape = cute::Shape<cute::_1, cute::_1, cute::_1>;

using CollectiveEpilogue = typename cutlass::epilogue::collective::CollectiveBuilder<
    cutlass::arch::Sm100, cutlass::arch::OpClassTensorOp,
    TileShape, ClusterShape,
    cutlass::epilogue::collective::EpilogueTileAuto,
    Acc, Acc,
    ElemCD, cutlass::layout::RowMajor, 128 / cutlass::sizeof_bits<ElemCD>::value,
    ElemCD, cutlass::layout::RowMajor, 128 / cutlass::sizeof_bits<ElemCD>::value,
    cutlass::epilogue::collective::EpilogueScheduleAuto
  >::CollectiveOp;

using CollectiveMainloop = typename cutlass::gemm::collective::CollectiveBuilder<
    cutlass::arch::Sm100, cutlass::arch::OpClassTensorOp,
    ElemA, cutlass::layout::RowMajor, 128 / cutlass::sizeof_bits<ElemA>::value,
    ElemB, cutlass::layout::ColumnMajor, 128 / cutlass::sizeof_bits<ElemB>::value,
    Acc,
    TileShape, ClusterShape,
    cutlass::gemm::collective::StageCountAutoCarveout<static_cast<int>(sizeof(typename CollectiveEpilogue::SharedStorage))>,
    cutlass::gemm::collective::KernelScheduleAuto
  >::CollectiveOp;

using GemmKernel = cutlass::gemm::kernel::GemmUniversal<
    cute::Shape<int,int,int,int>,
    CollectiveMainloop,
    CollectiveEpilogue
>;
using Gemm = cutlass::gemm::device::GemmUniversalAdapter<GemmKernel>;

// Force the device kernel symbol into the cubin without needing a host main.
auto* _anchor = &cutlass::device_kernel<GemmKernel>;


// ===== COMPILED SASS (sm_100a) =====

	.target	sm_100a

	.elftype	@"ET_EXEC"


//--------------------- .note.nv.tkinfo           --------------------------
	.section	.note.nv.tkinfo,"",@"SHT_NOTE"
	.sectionflags	@"SHF_NOTE_NV_TKINFO"
	.tkinfo
        /*0018*/ 	.word	0x00000002
        /*0030*/ 	.string	""
        /*0030*/ 	.string	"ptxas"
        /*0030*/ 	.string	"Cuda compilation tools, release 13.0, V13.0.88"
        /*0030*/ 	.string	"Build cuda_13.0.r13.0/compiler.36424714_0"
        /*0030*/ 	.string	"-arch sm_100a -m 64 "



//--------------------- .note.nv.cuinfo           --------------------------
	.section	.note.nv.cuinfo,"",@"SHT_NOTE"
	.sectionflags	@"SHF_NOTE_NV_CUINFO"
        /*0018*/ 	.short	0x0002
        /*001a*/ 	.short	0x0064
        /*001c*/ 	.short	0x0082
	.zero		2


//--------------------- .nv.info                  --------------------------
	.section	.nv.info,"",@"SHT_CUDA_INFO"
	.align	4


	//----- nvinfo : EIATTR_REGCOUNT
	.align		4
        /*0000*/ 	.byte	0x04, 0x2f
        /*0002*/ 	.short	(.L_19 - .L_18)
	.align		4
.L_18:
        /*0004*/ 	.word	index@(_ZN7cutlass13device_kernelINS_4gemm6kernel13GemmUniversalIN4cute5tupleIJiiiiEEENS1_10collective13CollectiveMmaINS1_35MainloopSm100TmaUmmaWarpSpecializedILi6ELi2ELi4ENS5_IJNS4_1CILi1EEESB_SB_EEEEENS5_IJNSA_ILi128EEESE_NSA_ILi64EEEEEENS_10bfloat16_tENS5_IJlSB_lEEESH_SI_NS4_8TiledMMAINS4_8MMA_AtomIJNS4_20SM100_MMA_F16BF16_SSISH_SH_fLi128ELi128ELNS4_4UMMA5MajorE0ELSN_0ELNSM_7ScaleInE0ELSO_0EEEEEENS4_6LayoutISC_NS5_IJNSA_ILi0EEESS_SS_EEEEENS5_IJNS4_10UnderscoreESV_SV_EEEEENS4_13SM90_TMA_LOADENS4_14ComposedLayoutINS4_7SwizzleILi3ELi4ELi3EEENS4_18smem_ptr_flag_bitsILi16EEENSR_INS5_IJNSA_ILi8EEESF_EEENS5_IJSF_SB_EEEEEEEvNS4_8identityESY_S18_vS19_EENS_8epilogue10collective18CollectiveEpilogueINS1B_23Sm100TmaWarpSpecializedILi4ELi2ELi32ELb1ELb0EEEJSG_NS5_IJNSR_ISE_SB_EENSR_INSA_ILi32EEESB_EEEEESH_SI_SH_SI_NS1B_6fusion15FusionCallbacksIS1F_NS1K_17LinearCombinationISH_fSH_fLNS_15FloatRoundStyleE2EEESG_S1J_JEEENS4_5SM1004TMEM4LOAD26SM100_TMEM_LOAD_32dp32b32xESY_NSZ_INS10_ILi2ELi4ELi3EEES13_NSR_INS5_IJS14_S1H_EEENS5_IJS1H_SB_EEEEEEENS4_39AutoVectorizingCopyWithAssumedAlignmentILi128EEENS4_14SM90_TMA_STOREES1Y_S20_S20_EEEvvEEEEvNT_6ParamsE)
        /*0008*/ 	.word	0x0000006e


	//----- nvinfo : EIATTR_FRAME_SIZE
	.align		4
.L_19:
        /*000c*/ 	.byte	0x04, 0x11
        /*000e*/ 	.short	(.L_21 - .L_20)
	.align		4
.L_20:
        /*0010*/ 	.word	index@($__internal_2_$__cuda_sm10x_tcgen05_guardrail_trap_unallocated_columns_being_dealloced)
        /*0014*/ 	.word	0x00000000


	//----- nvinfo : EIATTR_FRAME_SIZE
	.align		4
.L_21:
        /*0018*/ 	.byte	0x04, 0x11
        /*001a*/ 	.short	(.L_23 - .L_22)
	.align		4
.L_22:
        /*001c*/ 	.word	index@($__internal_1_$__cuda_sm10x_tcgen05_guardrail_trap_phase_invalid_during_alloc)
        /*0020*/ 	.word	0x00000000


	//----- nvinfo : EIATTR_FRAME_SIZE
	.align		4
.L_23:
        /*0024*/ 	.byte	0x04, 0x11
        /*0026*/ 	.short	(.L_25 - .L_24)
	.align		4
.L_24:
        /*0028*/ 	.word	index@($__internal_0_$__cuda_sm10x_tcgen05_guardrail_trap_col_being_dealloced_not_returned_by_alloc)
        /*002c*/ 	.word	0x00000000


	//----- nvinfo : EIATTR_FRAME_SIZE
	.align		4
.L_25:
        /*0030*/ 	.byte	0x04, 0x11
        /*0032*/ 	.short	(.L_27 - .L_26)
	.align		4
.L_26:
        /*0034*/ 	.word	index@(_ZN7cutlass13device_kernelINS_4gemm6kernel13GemmUniversalIN4cute5tupleIJiiiiEEENS1_10collective13CollectiveMmaINS1_35MainloopSm100TmaUmmaWarpSpecializedILi6ELi2ELi4ENS5_IJNS4_1CILi1EEESB_SB_EEEEENS5_IJNSA_ILi128EEESE_NSA_ILi64EEEEEENS_10bfloat16_tENS5_IJlSB_lEEESH_SI_NS4_8TiledMMAINS4_8MMA_AtomIJNS4_20SM100_MMA_F16BF16_SSISH_SH_fLi128ELi128ELNS4_4UMMA5MajorE0ELSN_0ELNSM_7ScaleInE0ELSO_0EEEEEENS4_6LayoutISC_NS5_IJNSA_ILi0EEESS_SS_EEEEENS5_IJNS4_10UnderscoreESV_SV_EEEEENS4_13SM90_TMA_LOADENS4_14ComposedLayoutINS4_7SwizzleILi3ELi4ELi3EEENS4_18smem_ptr_flag_bitsILi16EEENSR_INS5_IJNSA_ILi8EEESF_EEENS5_IJSF_SB_EEEEEEEvNS4_8identityESY_S18_vS19_EENS_8epilogue10collective18CollectiveEpilogueINS1B_23Sm100TmaWarpSpecializedILi4ELi2ELi32ELb1ELb0EEEJSG_NS5_IJNSR_ISE_SB_EENSR_INSA_ILi32EEESB_EEEEESH_SI_SH_SI_NS1B_6fusion15FusionCallbacksIS1F_NS1K_17LinearCombinationISH_fSH_fLNS_15FloatRoundStyleE2EEESG_S1J_JEEENS4_5SM1004TMEM4LOAD26SM100_TMEM_LOAD_32dp32b32xESY_NSZ_INS10_ILi2ELi4ELi3EEES13_NSR_INS5_IJS14_S1H_EEENS5_IJS1H_SB_EEEEEEENS4_39AutoVectorizingCopyWithAssumedAlignmentILi128EEENS4_14SM90_TMA_STOREES1Y_S20_S20_EEEvvEEEEvNT_6ParamsE)
        /*0038*/ 	.word	0x00000000


	//----- nvinfo : EIATTR_MIN_STACK_SIZE
	.align		4
.L_27:
        /*003c*/ 	.byte	0x04, 0x12
        /*003e*/ 	.short	(.L_29 - .L_28)
	.align		4
.L_28:
        /*0040*/ 	.word	index@(_ZN7cutlass13device_kernelINS_4gemm6kernel13GemmUniversalIN4cute5tupleIJiiiiEEENS1_10collective13CollectiveMmaINS1_35MainloopSm100TmaUmmaWarpSpecializedILi6ELi2ELi4ENS5_IJNS4_1CILi1EEESB_SB_EEEEENS5_IJNSA_ILi128EEESE_NSA_ILi64EEEEEENS_10bfloat16_tENS5_IJlSB_lEEESH_SI_NS4_8TiledMMAINS4_8MMA_AtomIJNS4_20SM100_MMA_F16BF16_SSISH_SH_fLi128ELi128ELNS4_4UMMA5MajorE0ELSN_0ELNSM_7ScaleInE0ELSO_0EEEEEENS4_6LayoutISC_NS5_IJNSA_ILi0EEESS_SS_EEEEENS5_IJNS4_10UnderscoreESV_SV_EEEEENS4_13SM90_TMA_LOADENS4_14ComposedLayoutINS4_7SwizzleILi3ELi4ELi3EEENS4_18smem_ptr_flag_bitsILi16EEENSR_INS5_IJNSA_ILi8EEESF_EEENS5_IJSF_SB_EEEEEEEvNS4_8identityESY_S18_vS19_EENS_8epilogue10collective18CollectiveEpilogueINS1B_23Sm100TmaWarpSpecializedILi4ELi2ELi32ELb1ELb0EEEJSG_NS5_IJNSR_ISE_SB_EENSR_INSA_ILi32EEESB_EEEEESH_SI_SH_SI_NS1B_6fusion15FusionCallbacksIS1F_NS1K_17LinearCombinationISH_fSH_fLNS_15FloatRoundStyleE2EEESG_S1J_JEEENS4_5SM1004TMEM4LOAD26SM100_TMEM_LOAD_32dp32b32xESY_NSZ_INS10_ILi2ELi4ELi3EEES13_NSR_INS5_IJS14_S1H_EEENS5_IJS1H_SB_EEEEEEENS4_39AutoVectorizingCopyWithAssumedAlignmentILi128EEENS4_14SM90_TMA_STOREES1Y_S20_S20_EEEvvEEEEvNT_6ParamsE)
        /*0044*/ 	.word	0x00000000
.L_29:


//--------------------- .nv.compat                --------------------------
	.section	.nv.compat,"",@"SHT_CUDA_COMPAT_INFO"
	.align	4
        /*0000*/ 	.byte	0x02, 0x09, 0x01, 0x00, 0x02, 0x02, 0x02, 0x00, 0x02, 0x05, 0x05, 0x00, 0x03, 0x07, 0x01, 0x01
        /*0010*/ 	.byte	0x02, 0x03, 0x01, 0x00, 0x02, 0x06, 0x01, 0x00, 0x04, 0x0b, 0x08, 0x00, 0x09, 0x00, 0x00, 0x00
        /*0020*/ 	.byte	0x00, 0x00, 0x00, 0x00


//--------------------- .nv.info._ZN7cutlass13device_kernelINS_4gemm6kernel13GemmUniversalIN4cute5tupleIJiiiiEEENS1_10collective13CollectiveMmaINS1_35MainloopSm100TmaUmmaWarpSpecializedILi6ELi2ELi4ENS5_IJNS4_1CILi1EEESB_SB_EEEEENS5_IJNSA_ILi128EEESE_NSA_ILi64EEEEEENS_10bfloat16_tENS5_IJlSB_lEEESH_SI_NS4_8TiledMMAINS4_8MMA_AtomIJNS4_20SM100_MMA_F16BF16_SSISH_SH_fLi128ELi128ELNS4_4UMMA5MajorE0ELSN_0ELNSM_7ScaleInE0ELSO_0EEEEEENS4_6LayoutISC_NS5_IJNSA_ILi0EEESS_SS_EEEEENS5_IJNS4_10UnderscoreESV_SV_EEEEENS4_13SM90_TMA_LOADENS4_14ComposedLayoutINS4_7SwizzleILi3ELi4ELi3EEENS4_18smem_ptr_flag_bitsILi16EEENSR_INS5_IJNSA_ILi8EEESF_EEENS5_IJSF_SB_EEEEEEEvNS4_8identityESY_S18_vS19_EENS_8epilogue10collective18CollectiveEpilogueINS1B_23Sm100TmaWarpSpecializedILi4ELi2ELi32ELb1ELb0EEEJSG_NS5_IJNSR_ISE_SB_EENSR_INSA_ILi32EEESB_EEEEESH_SI_SH_SI_NS1B_6fusion15FusionCallbacksIS1F_NS1K_17LinearCombinationISH_fSH_fLNS_15FloatRoundStyleE2EEESG_S1J_JEEENS4_5SM1004TMEM4LOAD26SM100_TMEM_LOAD_32dp32b32xESY_NSZ_INS10_ILi2ELi4ELi3EEES13_NSR_INS5_IJS14_S1H_EEENS5_IJS1H_SB_EEEEEEENS4_39AutoVectorizingCopyWithAssumedAlignmentILi128EEENS4_14SM90_TMA_STOREES1Y_S20_S20_EEEvvEEEEvNT_6ParamsE --------------------------
	.section	.nv.info._ZN7cutlass13device_kernelINS_4gemm6kernel13GemmUniversalIN4cute5tupleIJiiiiEEENS1_10collective13CollectiveMmaINS1_35MainloopSm100TmaUmmaWarpSpecializedILi6ELi2ELi4ENS5_IJNS4_1CILi1EEESB_SB_EEEEENS5_IJNSA_ILi128EEESE_NSA_ILi64EEEEEENS_10bfloat16_tENS5_IJlSB_lEEESH_SI_NS4_8TiledMMAINS4_8MMA_AtomIJNS4_20SM100_MMA_F16BF16_SSISH_SH_fLi128ELi128ELNS4_4UMMA5MajorE0ELSN_0ELNSM_7ScaleInE0ELSO_0EEEEEENS4_6LayoutISC_NS5_IJNSA_ILi0EEESS_SS_EEEEENS5_IJNS4_10UnderscoreESV_SV_EEEEENS4_13SM90_TMA_LOADENS4_14ComposedLayoutINS4_7SwizzleILi3ELi4ELi3EEENS4_18smem_ptr_flag_bitsILi16EEENSR_INS5_IJNSA_ILi8EEESF_EEENS5_IJSF_SB_EEEEEEEvNS4_8identityESY_S18_vS19_EENS_8epilogue10collective18CollectiveEpilogueINS1B_23Sm100TmaWarpSpecializedILi4ELi2ELi32ELb1ELb0EEEJSG_NS5_IJNSR_ISE_SB_EENSR_INSA_ILi32EEESB_EEEEESH_SI_SH_SI_NS1B_6fusion15FusionCallbacksIS1F_NS1K_17LinearCombinationISH_fSH_fLNS_15FloatRoundStyleE2EEESG_S1J_JEEENS4_5SM1004TMEM4LOAD26SM100_TMEM_LOAD_32dp32b32xESY_NSZ_INS10_ILi2ELi4ELi3EEES13_NSR_INS5_IJS14_S1H_EEENS5_IJS1H_SB_EEEEEEENS4_39AutoVectorizingCopyWithAssumedAlignmentILi128EEENS4_14SM90_TMA_STOREES1Y_S20_S20_EEEvvEEEEvNT_6ParamsE,"",@"SHT_CUDA_INFO"
	.sectionflags	@""
	.align	4


	//----- nvinfo : EIATTR_CUDA_API_VERSION
	.align		4
        /*0000*/ 	.byte	0x04, 0x37
        /*0002*/ 	.short	(.L_31 - .L_30)
.L_30:
        /*0004*/ 	.word	0x00000082


	//----- nvinfo : EIATTR_KPARAM_INFO
	.align		4
.L_31:
        /*0008*/ 	.byte	0x04, 0x17
        /*000a*/ 	.short	(.L_33 - .L_32)
.L_32:
        /*000c*/ 	.word	0x00000000
        /*0010*/ 	.short	0x0000
        /*0012*/ 	.short	0x0000
        /*0014*/ 	.byte	0x00, 0xf0, 0x01, 0x20


	//----- nvinfo : EIATTR_AT_ENTRY_FRAGMENTS
	.align		4
.L_33:
        /*0018*/ 	.byte	0x04, 0x4f
        /*001a*/ 	.short	(.L_35 - .L_34)


	//   ....[0]....
.L_34:
        /*001c*/ 	.word	0x00000006


	//----- nvinfo : EIATTR_RESERVED_SMEM_USED
	.align		4
.L_35:
        /*0020*/ 	.byte	0x01, 0x41
	.zero		2


	//----- nvinfo : EIATTR_SPARSE_MMA_MASK
	.align		4
        /*0024*/ 	.byte	0x03, 0x50
        /*0026*/ 	.short	0x0000


	//----- nvinfo : EIATTR_TCGEN05_1CTA_USED
	.align		4
        /*0028*/ 	.byte	0x01, 0x51
	.zero		2


	//----- nvinfo : EIATTR_MAXREG_COUNT
	.align		4
        /*002c*/ 	.byte	0x03, 0x1b
        /*002e*/ 	.short	0x00ff


	//----- nvinfo : EIATTR_NUM_BARRIERS
	.align		4
        /*0030*/ 	.byte	0x02, 0x4c
        /*0032*/ 	.byte	0x07
	.zero		1


	//----- nvinfo : EIATTR_EXTERNS
	.align		4
        /*0034*/ 	.byte	0x04, 0x0f
        /*0036*/ 	.short	(.L_37 - .L_36)


	//   ....[0]....
	.align		4
.L_36:
        /*0038*/ 	.word	index@(__assertfail)


	//----- nvinfo : EIATTR_MERCURY_ISA_VERSION
	.align		4
.L_37:
        /*003c*/ 	.byte	0x03, 0x5f
        /*003e*/ 	.short	0x0101


	//----- nvinfo : EIATTR_INT_WARP_WIDE_INSTR_OFFSETS
	.align		4
        /*0040*/ 	.byte	0x04, 0x31
        /*0042*/ 	.short	(.L_39 - .L_38)


	//   ....[0]....
.L_38:
        /*0044*/ 	.word	0x00001e00


	//   ....[1]....
        /*0048*/ 	.word	0x00003960


	//   ....[2]....
        /*004c*/ 	.word	0x00003990


	//   ....[3]....
        /*0050*/ 	.word	0x000039e0


	//   ....[4]....
        /*0054*/ 	.word	0x00004300


	//   ....[5]....
        /*0058*/ 	.word	0x00004360


	//   ....[6]....
        /*005c*/ 	.word	0x00004440


	//   ....[7]....
        /*0060*/ 	.word	0x000044b0


	//   ....[8]....
        /*0064*/ 	.word	0x000045c0


	//   ....[9]....
        /*0068*/ 	.word	0x00004650


	//   ....[10]....
        /*006c*/ 	.word	0x00004820


	//   ....[11]....
        /*0070*/ 	.word	0x00004980


	//----- nvinfo : EIATTR_COOP_GROUP_MASK_REGIDS
	.align		4
.L_39:
        /*0074*/ 	.byte	0x04, 0x29
        /*0076*/ 	.short	(.L_41 - .L_40)


	//   ....[0]....
.L_40:
        /*0078*/ 	.word	0xffffffff


	//   ....[1]....
        /*007c*/ 	.word	0xffffffff


	//   ....[2]....
        /*0080*/ 	.word	0xffffffff


	//   ....[3]....
        /*0084*/ 	.word	0xffffffff


	//   ....[4]....
        /*0088*/ 	.word	0xffffffff


	//   ....[5]....
        /*008c*/ 	.word	0xffffffff


	//   ....[6]....
        /*0090*/ 	.word	0xffffffff


	//   ....[7]....
        /*0094*/ 	.word	0xffffffff


	//   ....[8]....
        /*0098*/ 	.word	0xffffffff


	//   ....[9]....
        /*009c*/ 	.word	0xffffffff


	//   ....[10]....
        /*00a0*/ 	.word	0xffffffff


	//   ....[11]....
        /*00a4*/ 	.word	0xffffffff


	//   ....[12]....
        /*00a8*/ 	.word	0xffffffff


	//----- nvinfo : EIATTR_COOP_GROUP_INSTR_OFFSETS
	.align		4
.L_41:
        /*00ac*/ 	.byte	0x04, 0x28
        /*00ae*/ 	.short	(.L_43 - .L_42)


	//   ....[0]....
.L_42:
        /*00b0*/ 	.word	0x00000090


	//   ....[1]....
        /*00b4*/ 	.word	0x000004d0


	//   ....[2]....
        /*00b8*/ 	.word	0x00000680


	//   ....[3]....
        /*00bc*/ 	.word	0x00000820


	//   ....[4]....
        /*00c0*/ 	.word	0x00000920


	//   ....[5]....
        /*00c4*/ 	.word	0x00000a90


	//   ....[6]....
        /*00c8*/ 	.word	0x00000c30


	//   ....[7]....
        /*00cc*/ 	.word	0x00001ce0


	//   ....[8]....
        /*00d0*/ 	.word	0x00002be0


	//   ....[9]....
        /*00d4*/ 	.word	0x00002df0


	//   ....[10]....
        /*00d8*/ 	.word	0x00002e20


	//   ....[11]....
        /*00dc*/ 	.word	0x00003850


	//   ....[12]....
        /*00e0*/ 	.word	0x00003a80


	//----- nvinfo : EIATTR_VRC_CTA_INIT_COUNT
	.align		4
.L_43:
        /*00e4*/ 	.byte	0x02, 0x4a
        /*00e6*/ 	.byte	0x80
	.zero		1


	//----- nvinfo : EIATTR_SYSCALL_OFFSETS
	.align		4
        /*00e8*/ 	.byte	0x04, 0x46
        /*00ea*/ 	.short	(.L_45 - .L_44)


	//   ....[0]....
.L_44:
        /*00ec*/ 	.word	0x00005400


	//   ....[1]....
        /*00f0*/ 	.word	0x000054f0


	//   ....[2]....
        /*00f4*/ 	.word	0x00005c60


	//   ....[3]....
        /*00f8*/ 	.word	0x000068e0


	//   ....[4]....
        /*00fc*/ 	.word	0x00007530


	//   ....[5]....
        /*0100*/ 	.word	0x00008180


	//----- nvinfo : EIATTR_MBARRIER_INSTR_OFFSETS
	.align		4
.L_45:
        /*0104*/ 	.byte	0x04, 0x39
        /*0106*/ 	.short	(.L_47 - .L_46)


	//   ....[0]....
.L_46:
        /*0108*/ 	.word	0x000005b0
        /*010c*/ 	.word	0x000000ff
        /*0110*/ 	.word	0x00000000
        /*0114*/ 	.short	0x0100
        /*0116*/ 	.byte	0x05
	.zero		1


	//   ....[1]....
        /*0118*/ 	.word	0x000005c0
        /*011c*/ 	.word	0x000000ff
        /*0120*/ 	.word	0x00000030
        /*0124*/ 	.short	0x0100
        /*0126*/ 	.byte	0x05
	.zero		1


	//   ....[2]....
        /*0128*/ 	.word	0x000005d0
        /*012c*/ 	.word	0x000000ff
        /*0130*/ 	.word	0x00000008
        /*0134*/ 	.short	0x0100
        /*0136*/ 	.byte	0x05
	.zero		1


	//   ....[3]....
        /*0138*/ 	.word	0x000005e0
        /*013c*/ 	.word	0x000000ff
        /*0140*/ 	.word	0x00000038
        /*0144*/ 	.short	0x0100
        /*0146*/ 	.byte	0x05
	.zero		1


	//   ....[4]....
        /*0148*/ 	.word	0x000005f0
        /*014c*/ 	.word	0x000000ff
        /*0150*/ 	.word	0x00000010
        /*0154*/ 	.short	0x0100
        /*0156*/ 	.byte	0x05
	.zero		1


	//   ....[5]....
        /*0158*/ 	.word	0x00000600
        /*015c*/ 	.word	0x000000ff
        /*0160*/ 	.word	0x00000040
        /*0164*/ 	.short	0x0100
        /*0166*/ 	.byte	0x05
	.zero		1


	//   ....[6]....
        /*0168*/ 	.word	0x00000610
        /*016c*/ 	.word	0x000000ff
        /*0170*/ 	.word	0x00000018
        /*0174*/ 	.short	0x0100
        /*0176*/ 	.byte	0x05
	.zero		1


	//   ....[7]....
        /*0178*/ 	.word	0x00000620
        /*017c*/ 	.word	0x000000ff
        /*0180*/ 	.word	0x00000048
        /*0184*/ 	.short	0x0100
        /*0186*/ 	.byte	0x05
	.zero		1


	//   ....[8]....
        /*0188*/ 	.word	0x00000630
        /*018c*/ 	.word	0x000000ff
        /*0190*/ 	.word	0x00000020
        /*0194*/ 	.short	0x0100
        /*0196*/ 	.byte	0x05
	.zero		1


	//   ....[9]....
        /*0198*/ 	.word	0x00000640
        /*019c*/ 	.word	0x000000ff
        /*01a0*/ 	.word	0x00000050
        /*01a4*/ 	.short	0x0100
        /*01a6*/ 	.byte	0x05
	.zero		1


	//   ....[10]....
        /*01a8*/ 	.word	0x00000650
        /*01ac*/ 	.word	0x000000ff
        /*01b0*/ 	.word	0x00000028
        /*01b4*/ 	.short	0x0100
        /*01b6*/ 	.byte	0x05
	.zero		1


	//   ....[11]....
        /*01b8*/ 	.word	0x00000660
        /*01bc*/ 	.word	0x000000ff
        /*01c0*/ 	.word	0x00000058
        /*01c4*/ 	.short	0x0100
        /*01c6*/ 	.byte	0x05
	.zero		1


	//   ....[12]....
        /*01c8*/ 	.word	0x00000790
        /*01cc*/ 	.word	0x000000ff
        /*01d0*/ 	.word	0x00000060
        /*01d4*/ 	.short	0x0100
        /*01d6*/ 	.byte	0x07
	.zero		1


	//   ....[13]....
        /*01d8*/ 	.word	0x000007a0
        /*01dc*/ 	.word	0x000000ff
        /*01e0*/ 	.word	0x00000080
        /*01e4*/ 	.short	0x0100
        /*01e6*/ 	.byte	0x07
	.zero		1


	//   ....[14]....
        /*01e8*/ 	.word	0x000007b0
        /*01ec*/ 	.word	0x000000ff
        /*01f0*/ 	.word	0x00000068
        /*01f4*/ 	.short	0x0100
        /*01f6*/ 	.byte	0x07
	.zero		1


	//   ....[15]....
        /*01f8*/ 	.word	0x000007c0
        /*01fc*/ 	.word	0x000000ff
        /*0200*/ 	.word	0x00000088
        /*0204*/ 	.short	0x0100
        /*0206*/ 	.byte	0x07
	.zero		1


	//   ....[16]....
        /*0208*/ 	.word	0x000007d0
        /*020c*/ 	.word	0x000000ff
        /*0210*/ 	.word	0x00000070
        /*0214*/ 	.short	0x0100
        /*0216*/ 	.byte	0x07
	.zero		1


	//   ....[17]....
        /*0218*/ 	.word	0x000007e0
        /*021c*/ 	.word	0x000000ff
        /*0220*/ 	.word	0x00000090
        /*0224*/ 	.short	0x0100
        /*0226*/ 	.byte	0x07
	.zero		1


	//   ....[18]....
        /*0228*/ 	.word	0x000007f0
        /*022c*/ 	.word	0x000000ff
        /*0230*/ 	.word	0x00000078
        /*0234*/ 	.short	0x0100
        /*0236*/ 	.byte	0x07
	.zero		1


	//   ....[19]....
        /*0238*/ 	.word	0x00000800
        /*023c*/ 	.word	0x000000ff
        /*0240*/ 	.word	0x00000098
        /*0244*/ 	.short	0x0100
        /*0246*/ 	.byte	0x07
	.zero		1


	//   ....[20]....
        /*0248*/ 	.word	0x000008f0
        /*024c*/ 	.word	0x000000ff
        /*0250*/ 	.word	0x000000a0
        /*0254*/ 	.short	0x0100
        /*0256*/ 	.byte	0x05
	.zero		1


	//   ....[21]....
        /*0258*/ 	.word	0x00000900
        /*025c*/ 	.word	0x000000ff
        /*0260*/ 	.word	0x000000a8
        /*0264*/ 	.short	0x0100
        /*0266*/ 	.byte	0x05
	.zero		1


	//   ....[22]....
        /*0268*/ 	.word	0x00000a40
        /*026c*/ 	.word	0x000000ff
        /*0270*/ 	.word	0x000000b0
        /*0274*/ 	.short	0x0100
        /*0276*/ 	.byte	0x05
	.zero		1


	//   ....[23]....
        /*0278*/ 	.word	0x00000a50
        /*027c*/ 	.word	0x000000ff
        /*0280*/ 	.word	0x000000c0
        /*0284*/ 	.short	0x0100
        /*0286*/ 	.byte	0x05
	.zero		1


	//   ....[24]....
        /*0288*/ 	.word	0x00000a60
        /*028c*/ 	.word	0x000000ff
        /*0290*/ 	.word	0x000000b8
        /*0294*/ 	.short	0x0100
        /*0296*/ 	.byte	0x05
	.zero		1


	//   ....[25]....
        /*0298*/ 	.word	0x00000a70
        /*029c*/ 	.word	0x000000ff
        /*02a0*/ 	.word	0x000000c8
        /*02a4*/ 	.short	0x0100
        /*02a6*/ 	.byte	0x05
	.zero		1


	//   ....[26]....
        /*02a8*/ 	.word	0x00000ba0
        /*02ac*/ 	.word	0x000000ff
        /*02b0*/ 	.word	0x000000d0
        /*02b4*/ 	.short	0x0100
        /*02b6*/ 	.byte	0x07
	.zero		1


	//   ....[27]....
        /*02b8*/ 	.word	0x00000bb0
        /*02bc*/ 	.word	0x000000ff
        /*02c0*/ 	.word	0x000000f0
        /*02c4*/ 	.short	0x0100
        /*02c6*/ 	.byte	0x07
	.zero		1


	//   ....[28]....
        /*02c8*/ 	.word	0x00000bc0
        /*02cc*/ 	.word	0x000000ff
        /*02d0*/ 	.word	0x000000d8
        /*02d4*/ 	.short	0x0100
        /*02d6*/ 	.byte	0x07
	.zero		1


	//   ....[29]....
        /*02d8*/ 	.word	0x00000bd0
        /*02dc*/ 	.word	0x000000ff
        /*02e0*/ 	.word	0x000000f8
        /*02e4*/ 	.short	0x0100
        /*02e6*/ 	.byte	0x07
	.zero		1


	//   ....[30]....
        /*02e8*/ 	.word	0x00000be0
        /*02ec*/ 	.word	0x000000ff
        /*02f0*/ 	.word	0x000000e0
        /*02f4*/ 	.short	0x0100
        /*02f6*/ 	.byte	0x07
	.zero		1


	//   ....[31]....
        /*02f8*/ 	.word	0x00000bf0
        /*02fc*/ 	.word	0x000000ff
        /*0300*/ 	.word	0x00000100
        /*0304*/ 	.short	0x0100
        /*0306*/ 	.byte	0x07
	.zero		1


	//   ....[32]....
        /*0308*/ 	.word	0x00000c00
        /*030c*/ 	.word	0x000000ff
        /*0310*/ 	.word	0x000000e8
        /*0314*/ 	.short	0x0100
        /*0316*/ 	.byte	0x07
	.zero		1


	//   ....[33]....
        /*0318*/ 	.word	0x00000c10
        /*031c*/ 	.word	0x000000ff
        /*0320*/ 	.word	0x00000108
        /*0324*/ 	.short	0x0100
        /*0326*/ 	.byte	0x07
	.zero		1


	//   ....[34]....
        /*0328*/ 	.word	0x00000d00
        /*032c*/ 	.word	0x000000ff
        /*0330*/ 	.word	0x00000110
        /*0334*/ 	.short	0x0100
        /*0336*/ 	.byte	0x05
	.zero		1


	//   ....[35]....
        /*0338*/ 	.word	0x00000d10
        /*033c*/ 	.word	0x000000ff
        /*0340*/ 	.word	0x00000120
        /*0344*/ 	.short	0x0100
        /*0346*/ 	.byte	0x05
	.zero		1


	//   ....[36]....
        /*0348*/ 	.word	0x00000d20
        /*034c*/ 	.word	0x000000ff
        /*0350*/ 	.word	0x00000118
        /*0354*/ 	.short	0x0100
        /*0356*/ 	.byte	0x05
	.zero		1


	//   ....[37]....
        /*0358*/ 	.word	0x00000d30
        /*035c*/ 	.word	0x000000ff
        /*0360*/ 	.word	0x00000128
        /*0364*/ 	.short	0x0100
        /*0366*/ 	.byte	0x05
	.zero		1


	//   ....[38]....
        /*0368*/ 	.word	0x00001600
        /*036c*/ 	.word	0x00000002
        /*0370*/ 	.word	0x00000120
        /*0374*/ 	.short	0x010a
        /*0376*/ 	.byte	0xff
	.zero		1


	//   ....[39]....
        /*0378*/ 	.word	0x00001630
        /*037c*/ 	.word	0x00000002
        /*0380*/ 	.word	0x00000110
        /*0384*/ 	.short	0x0101
        /*0386*/ 	.byte	0xff
	.zero		1


	//   ....[40]....
        /*0388*/ 	.word	0x00001700
        /*038c*/ 	.word	0x000000ff
        /*0390*/ 	.word	0x00000030
        /*0394*/ 	.short	0x010a
        /*0396*/ 	.byte	0x08
	.zero		1


	//   ....[41]....
        /*0398*/ 	.word	0x000017a0
        /*039c*/ 	.word	0x000000ff
        /*03a0*/ 	.word	0x00000030
        /*03a4*/ 	.short	0x010a
        /*03a6*/ 	.byte	0x21
	.zero		1


	//   ....[42]....
        /*03a8*/ 	.word	0x00001900
        /*03ac*/ 	.word	0x000000ff
        /*03b0*/ 	.word	0x00000030
        /*03b4*/ 	.short	0x010a
        /*03b6*/ 	.byte	0x08
	.zero		1


	//   ....[43]....
        /*03b8*/ 	.word	0x000019f0
        /*03bc*/ 	.word	0x000000ff
        /*03c0*/ 	.word	0x000000a8
        /*03c4*/ 	.short	0x0101
        /*03c6*/ 	.byte	0x04
	.zero		1


	//   ....[44]....
        /*03c8*/ 	.word	0x00001a10
        /*03cc*/ 	.word	0x000000ff
        /*03d0*/ 	.word	0x00000030
        /*03d4*/ 	.short	0x010a
        /*03d6*/ 	.byte	0x08
	.zero		1


	//   ....[45]....
        /*03d8*/ 	.word	0x00001a90
        /*03dc*/ 	.word	0x000000ff
        /*03e0*/ 	.word	0x00000030
        /*03e4*/ 	.short	0x010a
        /*03e6*/ 	.byte	0x11
	.zero		1


	//   ....[46]....
        /*03e8*/ 	.word	0x00001bf0
        /*03ec*/ 	.word	0x000000ff
        /*03f0*/ 	.word	0x00000030
        /*03f4*/ 	.short	0x010a
        /*03f6*/ 	.byte	0x08
	.zero		1


	//   ....[47]....
        /*03f8*/ 	.word	0x00001d10
        /*03fc*/ 	.word	0x00000002
        /*0400*/ 	.word	0x000000b0
        /*0404*/ 	.short	0x010a
        /*0406*/ 	.byte	0xff
	.zero		1


	//   ....[48]....
        /*0408*/ 	.word	0x00001dd0
        /*040c*/ 	.word	0x00000002
        /*0410*/ 	.word	0x00000000
        /*0414*/ 	.short	0x0101
        /*0416*/ 	.byte	0xff
	.zero		1


	//   ....[49]....
        /*0418*/ 	.word	0x00002330
        /*041c*/ 	.word	0x000000ff
        /*0420*/ 	.word	0x00000000
        /*0424*/ 	.short	0x010a
        /*0426*/ 	.byte	0x05
	.zero		1


	//   ....[50]....
        /*0428*/ 	.word	0x000023c0
        /*042c*/ 	.word	0x000000ff
        /*0430*/ 	.word	0x00000000
        /*0434*/ 	.short	0x010a
        /*0436*/ 	.byte	0x05
	.zero		1


	//   ....[51]....
        /*0438*/ 	.word	0x00002450
        /*043c*/ 	.word	0x000000ff
        /*0440*/ 	.word	0x00000000
        /*0444*/ 	.short	0x010a
        /*0446*/ 	.byte	0x05
	.zero		1


	//   ....[52]....
        /*0448*/ 	.word	0x000024e0
        /*044c*/ 	.word	0x000000ff
        /*0450*/ 	.word	0x00000000
        /*0454*/ 	.short	0x010a
        /*0456*/ 	.byte	0x05
	.zero		1


	//   ....[53]....
        /*0458*/ 	.word	0x00002570
        /*045c*/ 	.word	0x000000ff
        /*0460*/ 	.word	0x00000000
        /*0464*/ 	.short	0x010a
        /*0466*/ 	.byte	0x05
	.zero		1


	//   ....[54]....
        /*0468*/ 	.word	0x00002610
        /*046c*/ 	.word	0x00000000
        /*0470*/ 	.word	0x00000000
        /*0474*/ 	.short	0x010a
        /*0476*/ 	.byte	0xff
	.zero		1


	//   ....[55]....
        /*0478*/ 	.word	0x00002730
        /*047c*/ 	.word	0x00000000
        /*0480*/ 	.word	0x00000110
        /*0484*/ 	.short	0x010a
        /*0486*/ 	.byte	0xff
	.zero		1


	//   ....[56]....
        /*0488*/ 	.word	0x000027a0
        /*048c*/ 	.word	0x00000000
        /*0490*/ 	.word	0x00000000
        /*0494*/ 	.short	0x0101
        /*0496*/ 	.byte	0xff
	.zero		1


	//   ....[57]....
        /*0498*/ 	.word	0x000027c0
        /*049c*/ 	.word	0x000000ff
        /*04a0*/ 	.word	0x000000c0
        /*04a4*/ 	.short	0x010a
        /*04a6*/ 	.byte	0x05
	.zero		1


	//   ....[58]....
        /*04a8*/ 	.word	0x000028e0
        /*04ac*/ 	.word	0x00000000
        /*04b0*/ 	.word	0x000000b0
        /*04b4*/ 	.short	0x010a
        /*04b6*/ 	.byte	0xff
	.zero		1


	//   ....[59]....
        /*04b8*/ 	.word	0x000029e0
        /*04bc*/ 	.word	0x00000000
        /*04c0*/ 	.word	0x00000000
        /*04c4*/ 	.short	0x0101
        /*04c6*/ 	.byte	0xff
	.zero		1


	//   ....[60]....
        /*04c8*/ 	.word	0x00002a70
        /*04cc*/ 	.word	0x000000ff
        /*04d0*/ 	.word	0x000000c0
        /*04d4*/ 	.short	0x0106
        /*04d6*/ 	.byte	0x05
	.zero		1


	//   ....[61]....
        /*04d8*/ 	.word	0x00002a90
        /*04dc*/ 	.word	0x000000ff
        /*04e0*/ 	.word	0x000000c0
        /*04e4*/ 	.short	0x010a
        /*04e6*/ 	.byte	0x05
	.zero		1


	//   ....[62]....
        /*04e8*/ 	.word	0x00002b20
        /*04ec*/ 	.word	0x000000ff
        /*04f0*/ 	.word	0x000000c0
        /*04f4*/ 	.short	0x0106
        /*04f6*/ 	.byte	0x04
	.zero		1


	//   ....[63]....
        /*04f8*/ 	.word	0x00002b60
        /*04fc*/ 	.word	0x00000000
        /*0500*/ 	.word	0x000000c0
        /*0504*/ 	.short	0x010a
        /*0506*/ 	.byte	0xff
	.zero		1


	//   ....[64]....
        /*0508*/ 	.word	0x000030a0
        /*050c*/ 	.word	0x00000000
        /*0510*/ 	.word	0x000000b0
        /*0514*/ 	.short	0x010a
        /*0516*/ 	.byte	0xff
	.zero		1


	//   ....[65]....
        /*0518*/ 	.word	0x000031b0
        /*051c*/ 	.word	0x00000003
        /*0520*/ 	.word	0x00000000
        /*0524*/ 	.short	0x0101
        /*0526*/ 	.byte	0xff
	.zero		1


	//   ....[66]....
        /*0528*/ 	.word	0x000031c0
        /*052c*/ 	.word	0x000000ff
        /*0530*/ 	.word	0x00000000
        /*0534*/ 	.short	0x010a
        /*0536*/ 	.byte	0x06
	.zero		1


	//   ....[67]....
        /*0538*/ 	.word	0x000031e0
        /*053c*/ 	.word	0x000000ff
        /*0540*/ 	.word	0x000000f0
        /*0544*/ 	.short	0x010a
        /*0546*/ 	.byte	0x07
	.zero		1


	//   ....[68]....
        /*0548*/ 	.word	0x000032b0
        /*054c*/ 	.word	0x000000ff
        /*0550*/ 	.word	0x00000000
        /*0554*/ 	.short	0x010a
        /*0556*/ 	.byte	0x06
	.zero		1


	//   ....[69]....
        /*0558*/ 	.word	0x000033e0
        /*055c*/ 	.word	0x000000ff
        /*0560*/ 	.word	0x00000000
        /*0564*/ 	.short	0x010a
        /*0566*/ 	.byte	0x1a
	.zero		1


	//   ....[70]....
        /*0568*/ 	.word	0x00003680
        /*056c*/ 	.word	0x000000ff
        /*0570*/ 	.word	0x00000000
        /*0574*/ 	.short	0x010a
        /*0576*/ 	.byte	0x06
	.zero		1


	//   ....[71]....
        /*0578*/ 	.word	0x00003710
        /*057c*/ 	.word	0x000000ff
        /*0580*/ 	.word	0x00000000
        /*0584*/ 	.short	0x010a
        /*0586*/ 	.byte	0x06
	.zero		1


	//   ....[72]....
        /*0588*/ 	.word	0x000037a0
        /*058c*/ 	.word	0x000000ff
        /*0590*/ 	.word	0x00000000
        /*0594*/ 	.short	0x010a
        /*0596*/ 	.byte	0x06
	.zero		1


	//   ....[73]....
        /*0598*/ 	.word	0x00003830
        /*059c*/ 	.word	0x000000ff
        /*05a0*/ 	.word	0x00000000
        /*05a4*/ 	.short	0x010a
        /*05a6*/ 	.byte	0x07
	.zero		1


	//   ....[74]....
        /*05a8*/ 	.word	0x00003cb0
        /*05ac*/ 	.word	0x00000000
        /*05b0*/ 	.word	0x000000b0
        /*05b4*/ 	.short	0x010a
        /*05b6*/ 	.byte	0xff
	.zero		1


	//   ....[75]....
        /*05b8*/ 	.word	0x00003d70
        /*05bc*/ 	.word	0x00000000
        /*05c0*/ 	.word	0x00000000
        /*05c4*/ 	.short	0x0101
        /*05c6*/ 	.byte	0xff
	.zero		1


	//   ....[76]....
        /*05c8*/ 	.word	0x00004090
        /*05cc*/ 	.word	0x000000ff
        /*05d0*/ 	.word	0x000000a8
        /*05d4*/ 	.short	0x010a
        /*05d6*/ 	.byte	0x07
	.zero		1


	//   ....[77]....
        /*05d8*/ 	.word	0x00004280
        /*05dc*/ 	.word	0x000000ff
        /*05e0*/ 	.word	0x00000080
        /*05e4*/ 	.short	0x010a
        /*05e6*/ 	.byte	0x07
	.zero		1


	//   ....[78]....
        /*05e8*/ 	.word	0x000043f0
        /*05ec*/ 	.word	0x000000ff
        /*05f0*/ 	.word	0x00000060
        /*05f4*/ 	.short	0x010b
        /*05f6*/ 	.byte	0x07
	.zero		1


	//   ....[79]....
        /*05f8*/ 	.word	0x00004400
        /*05fc*/ 	.word	0x000000ff
        /*0600*/ 	.word	0x00000000
        /*0604*/ 	.short	0x0101
        /*0606*/ 	.byte	0x08
	.zero		1


	//   ....[80]....
        /*0608*/ 	.word	0x00004410
        /*060c*/ 	.word	0x000000ff
        /*0610*/ 	.word	0x00000088
        /*0614*/ 	.short	0x010a
        /*0616*/ 	.byte	0x07
	.zero		1


	//   ....[81]....
        /*0618*/ 	.word	0x00004560
        /*061c*/ 	.word	0x000000ff
        /*0620*/ 	.word	0x00000068
        /*0624*/ 	.short	0x010b
        /*0626*/ 	.byte	0x07
	.zero		1


	//   ....[82]....
        /*0628*/ 	.word	0x00004570
        /*062c*/ 	.word	0x000000ff
        /*0630*/ 	.word	0x00000000
        /*0634*/ 	.short	0x0101
        /*0636*/ 	.byte	0x08
	.zero		1


	//   ....[83]....
        /*0638*/ 	.word	0x00004580
        /*063c*/ 	.word	0x000000ff
        /*0640*/ 	.word	0x00000090
        /*0644*/ 	.short	0x010a
        /*0646*/ 	.byte	0x07
	.zero		1


	//   ....[84]....
        /*0648*/ 	.word	0x00004700
        /*064c*/ 	.word	0x000000ff
        /*0650*/ 	.word	0x00000070
        /*0654*/ 	.short	0x010b
        /*0656*/ 	.byte	0x07
	.zero		1


	//   ....[85]....
        /*0658*/ 	.word	0x00004740
        /*065c*/ 	.word	0x000000ff
        /*0660*/ 	.word	0x00000000
        /*0664*/ 	.short	0x0101
        /*0666*/ 	.byte	0x08
	.zero		1


	//   ....[86]....
        /*0668*/ 	.word	0x00004780
        /*066c*/ 	.word	0x000000ff
        /*0670*/ 	.word	0x00000098
        /*0674*/ 	.short	0x010a
        /*0676*/ 	.byte	0x07
	.zero		1


	//   ....[87]....
        /*0678*/ 	.word	0x000049c0
        /*067c*/ 	.word	0x000000ff
        /*0680*/ 	.word	0x00000078
        /*0684*/ 	.short	0x010b
        /*0686*/ 	.byte	0x07
	.zero		1


	//   ....[88]....
        /*0688*/ 	.word	0x000049e0
        /*068c*/ 	.word	0x000000ff
        /*0690*/ 	.word	0x00000000
        /*0694*/ 	.short	0x0101
        /*0696*/ 	.byte	0x0d
	.zero		1


	//   ....[89]....
        /*0698*/ 	.word	0x00004a10
        /*069c*/ 	.word	0x000000ff
        /*06a0*/ 	.word	0x00000080
        /*06a4*/ 	.short	0x010a
        /*06a6*/ 	.byte	0x07
	.zero		1


	//   ....[90]....
        /*06a8*/ 	.word	0x00004a30
        /*06ac*/ 	.word	0x000000ff
        /*06b0*/ 	.word	0x00000088
        /*06b4*/ 	.short	0x010a
        /*06b6*/ 	.byte	0x07
	.zero		1


	//   ....[91]....
        /*06b8*/ 	.word	0x00004a50
        /*06bc*/ 	.word	0x000000ff
        /*06c0*/ 	.word	0x00000090
        /*06c4*/ 	.short	0x010a
        /*06c6*/ 	.byte	0x07
	.zero		1


	//   ....[92]....
        /*06c8*/ 	.word	0x00004a90
        /*06cc*/ 	.word	0x00000000
        /*06d0*/ 	.word	0x00000098
        /*06d4*/ 	.short	0x010a
        /*06d6*/ 	.byte	0xff
	.zero		1


	//   ....[93]....
        /*06d8*/ 	.word	0x00004dc0
        /*06dc*/ 	.word	0x00000000
        /*06e0*/ 	.word	0x000000b0
        /*06e4*/ 	.short	0x010a
        /*06e6*/ 	.byte	0xff
	.zero		1


	//   ....[94]....
        /*06e8*/ 	.word	0x00004ed0
        /*06ec*/ 	.word	0x00000000
        /*06f0*/ 	.word	0x00000000
        /*06f4*/ 	.short	0x0101
        /*06f6*/ 	.byte	0xff
	.zero		1


	//   ....[95]....
        /*06f8*/ 	.word	0x00005920
        /*06fc*/ 	.word	0x000000ff
        /*0700*/ 	.word	0x00000060
        /*0704*/ 	.short	0x010a
        /*0706*/ 	.byte	0x30
	.zero		1


	//   ....[96]....
        /*0708*/ 	.word	0x00005960
        /*070c*/ 	.word	0x00000040
        /*0710*/ 	.word	0x000000d0
        /*0714*/ 	.short	0x010a
        /*0716*/ 	.byte	0xff
	.zero		1


	//   ....[97]....
        /*0718*/ 	.word	0x00005a50
        /*071c*/ 	.word	0x000000ff
        /*0720*/ 	.word	0x00000060
        /*0724*/ 	.short	0x010a
        /*0726*/ 	.byte	0x30
	.zero		1


	//   ....[98]....
        /*0728*/ 	.word	0x00005b40
        /*072c*/ 	.word	0x00000040
        /*0730*/ 	.word	0x000000d0
        /*0734*/ 	.short	0x010a
        /*0736*/ 	.byte	0xff
	.zero		1


	//   ....[99]....
        /*0738*/ 	.word	0x00006610
        /*073c*/ 	.word	0x00000000
        /*0740*/ 	.word	0x00000000
        /*0744*/ 	.short	0x0101
        /*0746*/ 	.byte	0xff
	.zero		1


	//   ....[100]....
        /*0748*/ 	.word	0x00006620
        /*074c*/ 	.word	0x00000002
        /*0750*/ 	.word	0x00000060
        /*0754*/ 	.short	0x010a
        /*0756*/ 	.byte	0xff
	.zero		1


	//   ....[101]....
        /*0758*/ 	.word	0x00006700
        /*075c*/ 	.word	0x00000002
        /*0760*/ 	.word	0x00000060
        /*0764*/ 	.short	0x010a
        /*0766*/ 	.byte	0xff
	.zero		1


	//   ....[102]....
        /*0768*/ 	.word	0x00007260
        /*076c*/ 	.word	0x00000048
        /*0770*/ 	.word	0x00000000
        /*0774*/ 	.short	0x0101
        /*0776*/ 	.byte	0xff
	.zero		1


	//   ....[103]....
        /*0778*/ 	.word	0x00007280
        /*077c*/ 	.word	0x00000000
        /*0780*/ 	.word	0x00000060
        /*0784*/ 	.short	0x010a
        /*0786*/ 	.byte	0xff
	.zero		1


	//   ....[104]....
        /*0788*/ 	.word	0x00007350
        /*078c*/ 	.word	0x00000000
        /*0790*/ 	.word	0x00000060
        /*0794*/ 	.short	0x010a
        /*0796*/ 	.byte	0xff
	.zero		1


	//   ....[105]....
        /*0798*/ 	.word	0x00007eb0
        /*079c*/ 	.word	0x00000048
        /*07a0*/ 	.word	0x00000000
        /*07a4*/ 	.short	0x0101
        /*07a6*/ 	.byte	0xff
	.zero		1


	//   ....[106]....
        /*07a8*/ 	.word	0x00007ed0
        /*07ac*/ 	.word	0x00000000
        /*07b0*/ 	.word	0x00000060
        /*07b4*/ 	.short	0x010a
        /*07b6*/ 	.byte	0xff
	.zero		1


	//   ....[107]....
        /*07b8*/ 	.word	0x00007fa0
        /*07bc*/ 	.word	0x00000000
        /*07c0*/ 	.word	0x00000060
        /*07c4*/ 	.short	0x010a
        /*07c6*/ 	.byte	0xff
	.zero		1


	//   ....[108]....
        /*07c8*/ 	.word	0x00008300
        /*07cc*/ 	.word	0x000000ff
        /*07d0*/ 	.word	0x00000000
        /*07d4*/ 	.short	0x0101
        /*07d6*/ 	.byte	0x05
	.zero		1


	//   ....[109]....
        /*07d8*/ 	.word	0x00008b60
        /*07dc*/ 	.word	0x00000000
        /*07e0*/ 	.word	0x00000000
        /*07e4*/ 	.short	0x0101
        /*07e6*/ 	.byte	0xff
	.zero		1


	//   ....[110]....
        /*07e8*/ 	.word	0x00008dd0
        /*07ec*/ 	.word	0x000000ff
        /*07f0*/ 	.word	0x00000000
        /*07f4*/ 	.short	0x0101
        /*07f6*/ 	.byte	0x04
	.zero		1


	//   ....[111]....
        /*07f8*/ 	.word	0x00008df0
        /*07fc*/ 	.word	0x00000002
        /*0800*/ 	.word	0x00000120
        /*0804*/ 	.short	0x010a
        /*0806*/ 	.byte	0xff
	.zero		1


	//   ....[112]....
        /*0808*/ 	.word	0x00008e50
        /*080c*/ 	.word	0x00000002
        /*0810*/ 	.word	0x00000030
        /*0814*/ 	.short	0x010a
        /*0816*/ 	.byte	0xff
	.zero		1


	//   ....[113]....
        /*0818*/ 	.word	0x00008eb0
        /*081c*/ 	.word	0x00000002
        /*0820*/ 	.word	0x00000030
        /*0824*/ 	.short	0x010a
        /*0826*/ 	.byte	0xff
	.zero		1


	//   ....[114]....
        /*0828*/ 	.word	0x00008f00
        /*082c*/ 	.word	0x00000002
        /*0830*/ 	.word	0x000000b0
        /*0834*/ 	.short	0x010a
        /*0836*/ 	.byte	0xff
	.zero		1


	//   ....[115]....
        /*0838*/ 	.word	0x00008f60
        /*083c*/ 	.word	0x00000000
        /*0840*/ 	.word	0x00000000
        /*0844*/ 	.short	0x010a
        /*0846*/ 	.byte	0xff
	.zero		1


	//   ....[116]....
        /*0848*/ 	.word	0x00008fc0
        /*084c*/ 	.word	0x00000000
        /*0850*/ 	.word	0x00000000
        /*0854*/ 	.short	0x010a
        /*0856*/ 	.byte	0xff
	.zero		1


	//   ....[117]....
        /*0858*/ 	.word	0x00009020
        /*085c*/ 	.word	0x00000000
        /*0860*/ 	.word	0x00000000
        /*0864*/ 	.short	0x010a
        /*0866*/ 	.byte	0xff
	.zero		1


	//   ....[118]....
        /*0868*/ 	.word	0x00009080
        /*086c*/ 	.word	0x00000000
        /*0870*/ 	.word	0x00000000
        /*0874*/ 	.short	0x010a
        /*0876*/ 	.byte	0xff
	.zero		1


	//   ....[119]....
        /*0878*/ 	.word	0x000090e0
        /*087c*/ 	.word	0x00000000
        /*0880*/ 	.word	0x00000000
        /*0884*/ 	.short	0x010a
        /*0886*/ 	.byte	0xff
	.zero		1


	//   ....[120]....
        /*0888*/ 	.word	0x00009130
        /*088c*/ 	.word	0x00000000
        /*0890*/ 	.word	0x00000110
        /*0894*/ 	.short	0x010a
        /*0896*/ 	.byte	0xff
	.zero		1


	//   ....[121]....
        /*0898*/ 	.word	0x00009190
        /*089c*/ 	.word	0x00000000
        /*08a0*/ 	.word	0x000000c0
        /*08a4*/ 	.short	0x010a
        /*08a6*/ 	.byte	0xff
	.zero		1


	//   ....[122]....
        /*08a8*/ 	.word	0x000091e0
        /*08ac*/ 	.word	0x00000000
        /*08b0*/ 	.word	0x000000b0
        /*08b4*/ 	.short	0x010a
        /*08b6*/ 	.byte	0xff
	.zero		1


	//   ....[123]....
        /*08b8*/ 	.word	0x00009240
        /*08bc*/ 	.word	0x00000000
        /*08c0*/ 	.word	0x000000c0
        /*08c4*/ 	.short	0x010a
        /*08c6*/ 	.byte	0xff
	.zero		1


	//   ....[124]....
        /*08c8*/ 	.word	0x00009290
        /*08cc*/ 	.word	0x00000000
        /*08d0*/ 	.word	0x000000b0
        /*08d4*/ 	.short	0x010a
        /*08d6*/ 	.byte	0xff
	.zero		1


	//   ....[125]....
        /*08d8*/ 	.word	0x000092f0
        /*08dc*/ 	.word	0x00000002
        /*08e0*/ 	.word	0x000000f0
        /*08e4*/ 	.short	0x010a
        /*08e6*/ 	.byte	0xff
	.zero		1


	//   ....[126]....
        /*08e8*/ 	.word	0x00009350
        /*08ec*/ 	.word	0x00000000
        /*08f0*/ 	.word	0x00000000
        /*08f4*/ 	.short	0x010a
        /*08f6*/ 	.byte	0xff
	.zero		1


	//   ....[127]....
        /*08f8*/ 	.word	0x000093b0
        /*08fc*/ 	.word	0x00000000
        /*0900*/ 	.word	0x00000000
        /*0904*/ 	.short	0x010a
        /*0906*/ 	.byte	0xff
	.zero		1


	//   ....[128]....
        /*0908*/ 	.word	0x00009410
        /*090c*/ 	.word	0x00000000
        /*0910*/ 	.word	0x00000000
        /*0914*/ 	.short	0x010a
        /*0916*/ 	.byte	0xff
	.zero		1


	//   ....[129]....
        /*0918*/ 	.word	0x00009470
        /*091c*/ 	.word	0x00000000
        /*0920*/ 	.word	0x00000000
        /*0924*/ 	.short	0x010a
        /*0926*/ 	.byte	0xff
	.zero		1


	//   ....[130]....
        /*0928*/ 	.word	0x000094d0
        /*092c*/ 	.word	0x00000000
        /*0930*/ 	.word	0x00000000
        /*0934*/ 	.short	0x010a
        /*0936*/ 	.byte	0xff
	.zero		1


	//   ....[131]....
        /*0938*/ 	.word	0x00009520
        /*093c*/ 	.word	0x00000000
        /*0940*/ 	.word	0x000000b0
        /*0944*/ 	.short	0x010a
        /*0946*/ 	.byte	0xff
	.zero		1


	//   ....[132]....
        /*0948*/ 	.word	0x00009580
        /*094c*/ 	.word	0x00000000
        /*0950*/ 	.word	0x000000a8
        /*0954*/ 	.short	0x010a
        /*0956*/ 	.byte	0xff
	.zero		1


	//   ....[133]....
        /*0958*/ 	.word	0x000095e0
        /*095c*/ 	.word	0x00000000
        /*0960*/ 	.word	0x00000080
        /*0964*/ 	.short	0x010a
        /*0966*/ 	.byte	0xff
	.zero		1


	//   ....[134]....
        /*0968*/ 	.word	0x00009640
        /*096c*/ 	.word	0x00000000
        /*0970*/ 	.word	0x00000088
        /*0974*/ 	.short	0x010a
        /*0976*/ 	.byte	0xff
	.zero		1


	//   ....[135]....
        /*0978*/ 	.word	0x000096a0
        /*097c*/ 	.word	0x00000000
        /*0980*/ 	.word	0x00000090
        /*0984*/ 	.short	0x010a
        /*0986*/ 	.byte	0xff
	.zero		1


	//   ....[136]....
        /*0988*/ 	.word	0x00009700
        /*098c*/ 	.word	0x00000000
        /*0990*/ 	.word	0x00000098
        /*0994*/ 	.short	0x010a
        /*0996*/ 	.byte	0xff
	.zero		1


	//   ....[137]....
        /*0998*/ 	.word	0x00009760
        /*099c*/ 	.word	0x00000000
        /*09a0*/ 	.word	0x00000080
        /*09a4*/ 	.short	0x010a
        /*09a6*/ 	.byte	0xff
	.zero		1


	//   ....[138]....
        /*09a8*/ 	.word	0x000097c0
        /*09ac*/ 	.word	0x00000000
        /*09b0*/ 	.word	0x00000088
        /*09b4*/ 	.short	0x010a
        /*09b6*/ 	.byte	0xff
	.zero		1


	//   ....[139]....
        /*09b8*/ 	.word	0x00009820
        /*09bc*/ 	.word	0x00000000
        /*09c0*/ 	.word	0x00000090
        /*09c4*/ 	.short	0x010a
        /*09c6*/ 	.byte	0xff
	.zero		1


	//   ....[140]....
        /*09c8*/ 	.word	0x00009870
        /*09cc*/ 	.word	0x00000000
        /*09d0*/ 	.word	0x000000b0
        /*09d4*/ 	.short	0x010a
        /*09d6*/ 	.byte	0xff
	.zero		1


	//   ....[141]....
        /*09d8*/ 	.word	0x000098d0
        /*09dc*/ 	.word	0x00000002
        /*09e0*/ 	.word	0x00000060
        /*09e4*/ 	.short	0x010a
        /*09e6*/ 	.byte	0xff
	.zero		1


	//   ....[142]....
        /*09e8*/ 	.word	0x00009920
        /*09ec*/ 	.word	0x00000040
        /*09f0*/ 	.word	0x000000d0
        /*09f4*/ 	.short	0x010a
        /*09f6*/ 	.byte	0xff
	.zero		1


	//   ....[143]....
        /*09f8*/ 	.word	0x00009970
        /*09fc*/ 	.word	0x00000002
        /*0a00*/ 	.word	0x00000060
        /*0a04*/ 	.short	0x010a
        /*0a06*/ 	.byte	0xff
	.zero		1


	//   ....[144]....
        /*0a08*/ 	.word	0x000099c0
        /*0a0c*/ 	.word	0x00000000
        /*0a10*/ 	.word	0x00000060
        /*0a14*/ 	.short	0x010a
        /*0a16*/ 	.byte	0xff
	.zero		1


	//   ....[145]....
        /*0a18*/ 	.word	0x00009a10
        /*0a1c*/ 	.word	0x00000000
        /*0a20*/ 	.word	0x00000060
        /*0a24*/ 	.short	0x010a
        /*0a26*/ 	.byte	0xff
	.zero		1


	//----- nvinfo : EIATTR_NUM_MBARRIERS
	.align		4
.L_47:
        /*0a28*/ 	.byte	0x03, 0x38
        /*0a2a*/ 	.short	0x0026


	//----- nvinfo : EIATTR_EXIT_INSTR_OFFSETS
	.align		4
        /*0a2c*/ 	.byte	0x04, 0x1c
        /*0a2e*/ 	.short	(.L_49 - .L_48)


	//   ....[0]....
.L_48:
        /*0a30*/ 	.word	0x00002640


	//   ....[1]....
        /*0a34*/ 	.word	0x00002b30


	//   ....[2]....
        /*0a38*/ 	.word	0x00002b90


	//   ....[3]....
        /*0a3c*/ 	.word	0x00003a90


	//   ....[4]....
        /*0a40*/ 	.word	0x00004ac0


	//   ....[5]....
        /*0a44*/ 	.word	0x00004b00


	//   ....[6]....
        /*0a48*/ 	.word	0x00008cc0


	//   ....[7]....
        /*0a4c*/ 	.word	0x00008d40


	//   ....[8]....
        /*0a50*/ 	.word	0x00008d70


	//   ....[9]....
        /*0a54*/ 	.word	0x00008de0


	//----- nvinfo : EIATTR_MAX_THREADS
	.align		4
.L_49:
        /*0a58*/ 	.byte	0x04, 0x05
        /*0a5a*/ 	.short	(.L_51 - .L_50)
.L_50:
        /*0a5c*/ 	.word	0x00000100
        /*0a60*/ 	.word	0x00000001
        /*0a64*/ 	.word	0x00000001


	//----- nvinfo : EIATTR_CRS_STACK_SIZE
	.align		4
.L_51:
        /*0a68*/ 	.byte	0x04, 0x1e
        /*0a6a*/ 	.short	(.L_53 - .L_52)
.L_52:
        /*0a6c*/ 	.word	0x00000000


	//----- nvinfo : EIATTR_CBANK_PARAM_SIZE
	.align		4
.L_53:
        /*0a70*/ 	.byte	0x03, 0x19
        /*0a72*/ 	.short	0x0800


	//----- nvinfo : EIATTR_PARAM_CBANK
	.align		4
        /*0a74*/ 	.byte	0x04, 0x0a
        /*0a76*/ 	.short	(.L_55 - .L_54)
	.align		4
.L_54:
        /*0a78*/ 	.word	index@(.nv.constant0._ZN7cutlass13device_kernelINS_4gemm6kernel13GemmUniversalIN4cute5tupleIJiiiiEEENS1_10collective13CollectiveMmaINS1_35MainloopSm100TmaUmmaWarpSpecializedILi6ELi2ELi4ENS5_IJNS4_1CILi1EEESB_SB_EEEEENS5_IJNSA_ILi128EEESE_NSA_ILi64EEEEEENS_10bfloat16_tENS5_IJlSB_lEEESH_SI_NS4_8TiledMMAINS4_8MMA_AtomIJNS4_20SM100_MMA_F16BF16_SSISH_SH_fLi128ELi128ELNS4_4UMMA5MajorE0ELSN_0ELNSM_7ScaleInE0ELSO_0EEEEEENS4_6LayoutISC_NS5_IJNSA_ILi0EEESS_SS_EEEEENS5_IJNS4_10UnderscoreESV_SV_EEEEENS4_13SM90_TMA_LOADENS4_14ComposedLayoutINS4_7SwizzleILi3ELi4ELi3EEENS4_18smem_ptr_flag_bitsILi16EEENSR_INS5_IJNSA_ILi8EEESF_EEENS5_IJSF_SB_EEEEEEEvNS4_8identityESY_S18_vS19_EENS_8epilogue10collective18CollectiveEpilogueINS1B_23Sm100TmaWarpSpecializedILi4ELi2ELi32ELb1ELb0EEEJSG_NS5_IJNSR_ISE_SB_EENSR_INSA_ILi32EEESB_EEEEESH_SI_SH_SI_NS1B_6fusion15FusionCallbacksIS1F_NS1K_17LinearCombinationISH_fSH_fLNS_15FloatRoundStyleE2EEESG_S1J_JEEENS4_5SM1004TMEM4LOAD26SM100_TMEM_LOAD_32dp32b32xESY_NSZ_INS10_ILi2ELi4ELi3EEES13_NSR_INS5_IJS14_S1H_EEENS5_IJS1H_SB_EEEEEEENS4_39AutoVectorizingCopyWithAssumedAlignmentILi128EEENS4_14SM90_TMA_STOREES1Y_S20_S20_EEEvvEEEEvNT_6ParamsE)
        /*0a7c*/ 	.short	0x0380
        /*0a7e*/ 	.short	0x0800


	//----- nvinfo : EIATTR_SW_WAR
	.align		4
.L_55:
        /*0a80*/ 	.byte	0x04, 0x36
        /*0a82*/ 	.short	(.L_57 - .L_56)
.L_56:
        /*0a84*/ 	.word	0x00000008
.L_57:


//--------------------- .nv.callgraph             --------------------------
	.section	.nv.callgraph,"",@"SHT_CUDA_CALLGRAPH"
	.align	4
	.sectionentsize	8
	.align		4
        /*0000*/ 	.word	0x00000000
	.align		4
        /*0004*/ 	.word	0xffffffff
	.align		4
        /*0008*/ 	.word	index@(_ZN7cutlass13device_kernelINS_4gemm6kernel13GemmUniversalIN4cute5tupleIJiiiiEEENS1_10collective13CollectiveMmaINS1_35MainloopSm100TmaUmmaWarpSpecializedILi6ELi2ELi4ENS5_IJNS4_1CILi1EEESB_SB_EEEEENS5_IJNSA_ILi128EEESE_NSA_ILi64EEEEEENS_10bfloat16_tENS5_IJlSB_lEEESH_SI_NS4_8TiledMMAINS4_8MMA_AtomIJNS4_20SM100_MMA_F16BF16_SSISH_SH_fLi128ELi128ELNS4_4UMMA5MajorE0ELSN_0ELNSM_7ScaleInE0ELSO_0EEEEEENS4_6LayoutISC_NS5_IJNSA_ILi0EEESS_SS_EEEEENS5_IJNS4_10UnderscoreESV_SV_EEEEENS4_13SM90_TMA_LOADENS4_14ComposedLayoutINS4_7SwizzleILi3ELi4ELi3EEENS4_18smem_ptr_flag_bitsILi16EEENSR_INS5_IJNSA_ILi8EEESF_EEENS5_IJSF_SB_EEEEEEEvNS4_8identityESY_S18_vS19_EENS_8epilogue10collective18CollectiveEpilogueINS1B_23Sm100TmaWarpSpecializedILi4ELi2ELi32ELb1ELb0EEEJSG_NS5_IJNSR_ISE_SB_EENSR_INSA_ILi32EEESB_EEEEESH_SI_SH_SI_NS1B_6fusion15FusionCallbacksIS1F_NS1K_17LinearCombinationISH_fSH_fLNS_15FloatRoundStyleE2EEESG_S1J_JEEENS4_5SM1004TMEM4LOAD26SM100_TMEM_LOAD_32dp32b32xESY_NSZ_INS10_ILi2ELi4ELi3EEES13_NSR_INS5_IJS14_S1H_EEENS5_IJS1H_SB_EEEEEEENS4_39AutoVectorizingCopyWithAssumedAlignmentILi128EEENS4_14SM90_TMA_STOREES1Y_S20_S20_EEEvvEEEEvNT_6ParamsE)
	.align		4
        /*000c*/ 	.word	index@(__assertfail)
	.align		4
        /*0010*/ 	.word	0x00000000
	.align		4
        /*0014*/ 	.word	0xfffffffe
	.align		4
        /*0018*/ 	.word	0x00000000
	.align		4
        /*001c*/ 	.word	0xfffffffd
	.align		4
        /*0020*/ 	.word	0x00000000
	.align		4
        /*0024*/ 	.word	0xfffffffc


//--------------------- .nv.constant4             --------------------------
	.section	.nv.constant4,"a",@progbits
	.align	8
	.align		8
.nv.constant4:
        /*0000*/ 	.dword	__assertfail
	.align		8
        /*0008*/ 	.dword	__unnamed_1
	.align		8
        /*0010*/ 	.dword	__unnamed_2
	.align		8
        /*0018*/ 	.dword	_ZN40_INTERNAL_3468f392_4_k_cu_4b10d851_350884cuda3std3__45__cpo5beginE
	.align		8
        /*0020*/ 	.dword	_ZN40_INTERNAL_3468f392_4_k_cu_4b10d851_350884cuda3std3__45__cpo3endE
	.align		8
        /*0028*/ 	.dword	_ZN40_INTERNAL_3468f392_4_k_cu_4b10d851_350884cuda3std3__45__cpo6cbeginE
	.align		8
        /*0030*/ 	.dword	_ZN40_INTERNAL_3468f392_4_k_cu_4b10d851_350884cuda3std3__45__cpo4cendE
	.align		8
        /*0038*/ 	.dword	_ZN40_INTERNAL_3468f392_4_k_cu_4b10d851_350884cuda3std3__442_GLOBAL__N__3468f392_4_k_cu_4b10d851_350886ignoreE
	.align		8
        /*0040*/ 	.dword	_ZN40_INTERNAL_3468f392_4_k_cu_4b10d851_350884cuda3std3__419piecewise_constructE
	.align		8
        /*0048*/ 	.dword	_ZN40_INTERNAL_3468f392_4_k_cu_4b10d851_350884cuda3std3__48in_placeE
	.align		8
        /*0050*/ 	.dword	_ZN40_INTERNAL_3468f392_4_k_cu_4b10d851_350884cuda3std6ranges3__45__cpo4swapE
	.align		8
        /*0058*/ 	.dword	_ZN40_INTERNAL_3468f392_4_k_cu_4b10d851_350884cuda3std6ranges3__45__cpo9iter_moveE
	.align		8
        /*0060*/ 	.dword	_ZN40_INTERNAL_3468f392_4_k_cu_4b10d851_350884cute7productE
	.align		8
        /*0068*/ 	.dword	_ZN40_INTERNAL_3468f392_4_k_cu_4b10d851_350884cute1_E
	.align		8
        /*0070*/ 	.dword	$str$25
	.align		8
        /*0078*/ 	.dword	$str$26
	.align		8
        /*0080*/ 	.dword	$str$27
	.align		8
        /*0088*/ 	.dword	$str$28


//--------------------- .text._ZN7cutlass13device_kernelINS_4gemm6kernel13GemmUniversalIN4cute5tupleIJiiiiEEENS1_10collective13CollectiveMmaINS1_35MainloopSm100TmaUmmaWarpSpecializedILi6ELi2ELi4ENS5_IJNS4_1CILi1EEESB_SB_EEEEENS5_IJNSA_ILi128EEESE_NSA_ILi64EEEEEENS_10bfloat16_tENS5_IJlSB_lEEESH_SI_NS4_8TiledMMAINS4_8MMA_AtomIJNS4_20SM100_MMA_F16BF16_SSISH_SH_fLi128ELi128ELNS4_4UMMA5MajorE0ELSN_0ELNSM_7ScaleInE0ELSO_0EEEEEENS4_6LayoutISC_NS5_IJNSA_ILi0EEESS_SS_EEEEENS5_IJNS4_10UnderscoreESV_SV_EEEEENS4_13SM90_TMA_LOADENS4_14ComposedLayoutINS4_7SwizzleILi3ELi4ELi3EEENS4_18smem_ptr_flag_bitsILi16EEENSR_INS5_IJNSA_ILi8EEESF_EEENS5_IJSF_SB_EEEEEEEvNS4_8identityESY_S18_vS19_EENS_8epilogue10collective18CollectiveEpilogueINS1B_23Sm100TmaWarpSpecializedILi4ELi2ELi32ELb1ELb0EEEJSG_NS5_IJNSR_ISE_SB_EENSR_INSA_ILi32EEESB_EEEEESH_SI_SH_SI_NS1B_6fusion15FusionCallbacksIS1F_NS1K_17LinearCombinationISH_fSH_fLNS_15FloatRoundStyleE2EEESG_S1J_JEEENS4_5SM1004TMEM4LOAD26SM100_TMEM_LOAD_32dp32b32xESY_NSZ_INS10_ILi2ELi4ELi3EEES13_NSR_INS5_IJS14_S1H_EEENS5_IJS1H_SB_EEEEEEENS4_39AutoVectorizingCopyWithAssumedAlignmentILi128EEENS4_14SM90_TMA_STOREES1Y_S20_S20_EEEvvEEEEvNT_6ParamsE --------------------------
	.section	.text._ZN7cutlass13device_kernelINS_4gemm6kernel13GemmUniversalIN4cute5tupleIJiiiiEEENS1_10collective13CollectiveMmaINS1_35MainloopSm100TmaUmmaWarpSpecializedILi6ELi2ELi4ENS5_IJNS4_1CILi1EEESB_SB_EEEEENS5_IJNSA_ILi128EEESE_NSA_ILi64EEEEEENS_10bfloat16_tENS5_IJlSB_lEEESH_SI_NS4_8TiledMMAINS4_8MMA_AtomIJNS4_20SM100_MMA_F16BF16_SSISH_SH_fLi128ELi128ELNS4_4UMMA5MajorE0ELSN_0ELNSM_7ScaleInE0ELSO_0EEEEEENS4_6LayoutISC_NS5_IJNSA_ILi0EEESS_SS_EEEEENS5_IJNS4_10UnderscoreESV_SV_EEEEENS4_13SM90_TMA_LOADENS4_14ComposedLayoutINS4_7SwizzleILi3ELi4ELi3EEENS4_18smem_ptr_flag_bitsILi16EEENSR_INS5_IJNSA_ILi8EEESF_EEENS5_IJSF_SB_EEEEEEEvNS4_8identityESY_S18_vS19_EENS_8epilogue10collective18CollectiveEpilogueINS1B_23Sm100TmaWarpSpecializedILi4ELi2ELi32ELb1ELb0EEEJSG_NS5_IJNSR_ISE_SB_EENSR_INSA_ILi32EEESB_EEEEESH_SI_SH_SI_NS1B_6fusion15FusionCallbacksIS1F_NS1K_17LinearCombinationISH_fSH_fLNS_15FloatRoundStyleE2EEESG_S1J_JEEENS4_5SM1004TMEM4LOAD26SM100_TMEM_LOAD_32dp32b32xESY_NSZ_INS10_ILi2ELi4ELi3EEES13_NSR_INS5_IJS14_S1H_EEENS5_IJS1H_SB_EEEEEEENS4_39AutoVectorizingCopyWithAssumedAlignmentILi128EEENS4_14SM90_TMA_STOREES1Y_S20_S20_EEEvvEEEEvNT_6ParamsE,"ax",@progbits
	.align	128
.text._ZN7cutlass13device_kernelINS_4gemm6kernel13GemmUniversalIN4cute5tupleIJiiiiEEENS1_10collective13CollectiveMmaINS1_35MainloopSm100TmaUmmaWarpSpecializedILi6ELi2ELi4ENS5_IJNS4_1CILi1EEESB_SB_EEEEENS5_IJNSA_ILi128EEESE_NSA_ILi64EEEEEENS_10bfloat16_tENS5_IJlSB_lEEESH_SI_NS4_8TiledMMAINS4_8MMA_AtomIJNS4_20SM100_MMA_F16BF16_SSISH_SH_fLi128ELi128ELNS4_4UMMA5MajorE0ELSN_0ELNSM_7ScaleInE0ELSO_0EEEEEENS4_6LayoutISC_NS5_IJNSA_ILi0EEESS_SS_EEEEENS5_IJNS4_10UnderscoreESV_SV_EEEEENS4_13SM90_TMA_LOADENS4_14ComposedLayoutINS4_7SwizzleILi3ELi4ELi3EEENS4_18smem_ptr_flag_bitsILi16EEENSR_INS5_IJNSA_ILi8EEESF_EEENS5_IJSF_SB_EEEEEEEvNS4_8identityESY_S18_vS19_EENS_8epilogue10collective18CollectiveEpilogueINS1B_23Sm100TmaWarpSpecializedILi4ELi2ELi32ELb1ELb0EEEJSG_NS5_IJNSR_ISE_SB_EENSR_INSA_ILi32EEESB_EEEEESH_SI_SH_SI_NS1B_6fusion15FusionCallbacksIS1F_NS1K_17LinearCombinationISH_fSH_fLNS_15FloatRoundStyleE2EEESG_S1J_JEEENS4_5SM1004TMEM4LOAD26SM100_TMEM_LOAD_32dp32b32xESY_NSZ_INS10_ILi2ELi4ELi3EEES13_NSR_INS5_IJS14_S1H_EEENS5_IJS1H_SB_EEEEEEENS4_39AutoVectorizingCopyWithAssumedAlignmentILi128EEENS4_14SM90_TMA_STOREES1Y_S20_S20_EEEvvEEEEvNT_6ParamsE:
        .type           _ZN7cutlass13device_kernelINS_4gemm6kernel13GemmUniversalIN4cute5tupleIJiiiiEEENS1_10collective13CollectiveMmaINS1_35MainloopSm100TmaUmmaWarpSpecializedILi6ELi2ELi4ENS5_IJNS4_1CILi1EEESB_SB_EEEEENS5_IJNSA_ILi128EEESE_NSA_ILi64EEEEEENS_10bfloat16_tENS5_IJlSB_lEEESH_SI_NS4_8TiledMMAINS4_8MMA_AtomIJNS4_20SM100_MMA_F16BF16_SSISH_SH_fLi128ELi128ELNS4_4UMMA5MajorE0ELSN_0ELNSM_7ScaleInE0ELSO_0EEEEEENS4_6LayoutISC_NS5_IJNSA_ILi0EEESS_SS_EEEEENS5_IJNS4_10UnderscoreESV_SV_EEEEENS4_13SM90_TMA_LOADENS4_14ComposedLayoutINS4_7SwizzleILi3ELi4ELi3EEENS4_18smem_ptr_flag_bitsILi16EEENSR_INS5_IJNSA_ILi8EEESF_EEENS5_IJSF_SB_EEEEEEEvNS4_8identityESY_S18_vS19_EENS_8epilogue10collective18CollectiveEpilogueINS1B_23Sm100TmaWarpSpecializedILi4ELi2ELi32ELb1ELb0EEEJSG_NS5_IJNSR_ISE_SB_EENSR_INSA_ILi32EEESB_EEEEESH_SI_SH_SI_NS1B_6fusion15FusionCallbacksIS1F_NS1K_17LinearCombinationISH_fSH_fLNS_15FloatRoundStyleE2EEESG_S1J_JEEENS4_5SM1004TMEM4LOAD26SM100_TMEM_LOAD_32dp32b32xESY_NSZ_INS10_ILi2ELi4ELi3EEES13_NSR_INS5_IJS14_S1H_EEENS5_IJS1H_SB_EEEEEEENS4_39AutoVectorizingCopyWithAssumedAlignmentILi128EEENS4_14SM90_TMA_STOREES1Y_S20_S20_EEEvvEEEEvNT_6ParamsE,@function
        .size           _ZN7cutlass13device_kernelINS_4gemm6kernel13GemmUniversalIN4cute5tupleIJiiiiEEENS1_10collective13CollectiveMmaINS1_35MainloopSm100TmaUmmaWarpSpecializedILi6ELi2ELi4ENS5_IJNS4_1CILi1EEESB_SB_EEEEENS5_IJNSA_ILi128EEESE_NSA_ILi64EEEEEENS_10bfloat16_tENS5_IJlSB_lEEESH_SI_NS4_8TiledMMAINS4_8MMA_AtomIJNS4_20SM100_MMA_F16BF16_SSISH_SH_fLi128ELi128ELNS4_4UMMA5MajorE0ELSN_0ELNSM_7ScaleInE0ELSO_0EEEEEENS4_6LayoutISC_NS5_IJNSA_ILi0EEESS_SS_EEEEENS5_IJNS4_10UnderscoreESV_SV_EEEEENS4_13SM90_TMA_LOADENS4_14ComposedLayoutINS4_7SwizzleILi3ELi4ELi3EEENS4_18smem_ptr_flag_bitsILi16EEENSR_INS5_IJNSA_ILi8EEESF_EEENS5_IJSF_SB_EEEEEEEvNS4_8identityESY_S18_vS19_EENS_8epilogue10collective18CollectiveEpilogueINS1B_23Sm100TmaWarpSpecializedILi4ELi2ELi32ELb1ELb0EEEJSG_NS5_IJNSR_ISE_SB_EENSR_INSA_ILi32EEESB_EEEEESH_SI_SH_SI_NS1B_6fusion15FusionCallbacksIS1F_NS1K_17LinearCombinationISH_fSH_fLNS_15FloatRoundStyleE2EEESG_S1J_JEEENS4_5SM1004TMEM4LOAD26SM100_TMEM_LOAD_32dp32b32xESY_NSZ_INS10_ILi2ELi4ELi3EEES13_NSR_INS5_IJS14_S1H_EEENS5_IJS1H_SB_EEEEEEENS4_39AutoVectorizingCopyWithAssumedAlignmentILi128EEENS4_14SM90_TMA_STOREES1Y_S20_S20_EEEvvEEEEvNT_6ParamsE,(.L_x_182 - _ZN7cutlass13device_kernelINS_4gemm6kernel13GemmUniversalIN4cute5tupleIJiiiiEEENS1_10collective13CollectiveMmaINS1_35MainloopSm100TmaUmmaWarpSpecializedILi6ELi2ELi4ENS5_IJNS4_1CILi1EEESB_SB_EEEEENS5_IJNSA_ILi128EEESE_NSA_ILi64EEEEEENS_10bfloat16_tENS5_IJlSB_lEEESH_SI_NS4_8TiledMMAINS4_8MMA_AtomIJNS4_20SM100_MMA_F16BF16_SSISH_SH_fLi128ELi128ELNS4_4UMMA5MajorE0ELSN_0ELNSM_7ScaleInE0ELSO_0EEEEEENS4_6LayoutISC_NS5_IJNSA_ILi0EEESS_SS_EEEEENS5_IJNS4_10UnderscoreESV_SV_EEEEENS4_13SM90_TMA_LOADENS4_14ComposedLayoutINS4_7SwizzleILi3ELi4ELi3EEENS4_18smem_ptr_flag_bitsILi16EEENSR_INS5_IJNSA_ILi8EEESF_EEENS5_IJSF_SB_EEEEEEEvNS4_8identityESY_S18_vS19_EENS_8epilogue10collective18CollectiveEpilogueINS1B_23Sm100TmaWarpSpecializedILi4ELi2ELi32ELb1ELb0EEEJSG_NS5_IJNSR_ISE_SB_EENSR_INSA_ILi32EEESB_EEEEESH_SI_SH_SI_NS1B_6fusion15FusionCallbacksIS1F_NS1K_17LinearCombinationISH_fSH_fLNS_15FloatRoundStyleE2EEESG_S1J_JEEENS4_5SM1004TMEM4LOAD26SM100_TMEM_LOAD_32dp32b32xESY_NSZ_INS10_ILi2ELi4ELi3EEES13_NSR_INS5_IJS14_S1H_EEENS5_IJS1H_SB_EEEEEEENS4_39AutoVectorizingCopyWithAssumedAlignmentILi128EEENS4_14SM90_TMA_STOREES1Y_S20_S20_EEEvvEEEEvNT_6ParamsE)
        .other          _ZN7cutlass13device_kernelINS_4gemm6kernel13GemmUniversalIN4cute5tupleIJiiiiEEENS1_10collective13CollectiveMmaINS1_35MainloopSm100TmaUmmaWarpSpecializedILi6ELi2ELi4ENS5_IJNS4_1CILi1EEESB_SB_EEEEENS5_IJNSA_ILi128EEESE_NSA_ILi64EEEEEENS_10bfloat16_tENS5_IJlSB_lEEESH_SI_NS4_8TiledMMAINS4_8MMA_AtomIJNS4_20SM100_MMA_F16BF16_SSISH_SH_fLi128ELi128ELNS4_4UMMA5MajorE0ELSN_0ELNSM_7ScaleInE0ELSO_0EEEEEENS4_6LayoutISC_NS5_IJNSA_ILi0EEESS_SS_EEEEENS5_IJNS4_10UnderscoreESV_SV_EEEEENS4_13SM90_TMA_LOADENS4_14ComposedLayoutINS4_7SwizzleILi3ELi4ELi3EEENS4_18smem_ptr_flag_bitsILi16EEENSR_INS5_IJNSA_ILi8EEESF_EEENS5_IJSF_SB_EEEEEEEvNS4_8identityESY_S18_vS19_EENS_8epilogue10collective18CollectiveEpilogueINS1B_23Sm100TmaWarpSpecializedILi4ELi2ELi32ELb1ELb0EEEJSG_NS5_IJNSR_ISE_SB_EENSR_INSA_ILi32EEESB_EEEEESH_SI_SH_SI_NS1B_6fusion15FusionCallbacksIS1F_NS1K_17LinearCombinationISH_fSH_fLNS_15FloatRoundStyleE2EEESG_S1J_JEEENS4_5SM1004TMEM4LOAD26SM100_TMEM_LOAD_32dp32b32xESY_NSZ_INS10_ILi2ELi4ELi3EEES13_NSR_INS5_IJS14_S1H_EEENS5_IJS1H_SB_EEEEEEENS4_39AutoVectorizingCopyWithAssumedAlignmentILi128EEENS4_14SM90_TMA_STOREES1Y_S20_S20_EEEvvEEEEvNT_6ParamsE,@"STO_CUDA_ENTRY STV_DEFAULT"
_ZN7cutlass13device_kernelINS_4gemm6kernel13GemmUniversalIN4cute5tupleIJiiiiEEENS1_10collective13CollectiveMmaINS1_35MainloopSm100TmaUmmaWarpSpecializedILi6ELi2ELi4ENS5_IJNS4_1CILi1EEESB_SB_EEEEENS5_IJNSA_ILi128EEESE_NSA_ILi64EEEEEENS_10bfloat16_tENS5_IJlSB_lEEESH_SI_NS4_8TiledMMAINS4_8MMA_AtomIJNS4_20SM100_MMA_F16BF16_SSISH_SH_fLi128ELi128ELNS4_4UMMA5MajorE0ELSN_0ELNSM_7ScaleInE0ELSO_0EEEEEENS4_6LayoutISC_NS5_IJNSA_ILi0EEESS_SS_EEEEENS5_IJNS4_10UnderscoreESV_SV_EEEEENS4_13SM90_TMA_LOADENS4_14ComposedLayoutINS4_7SwizzleILi3ELi4ELi3EEENS4_18smem_ptr_flag_bitsILi16EEENSR_INS5_IJNSA_ILi8EEESF_EEENS5_IJSF_SB_EEEEEEEvNS4_8identityESY_S18_vS19_EENS_8epilogue10collective18CollectiveEpilogueINS1B_23Sm100TmaWarpSpecializedILi4ELi2ELi32ELb1ELb0EEEJSG_NS5_IJNSR_ISE_SB_EENSR_INSA_ILi32EEESB_EEEEESH_SI_SH_SI_NS1B_6fusion15FusionCallbacksIS1F_NS1K_17LinearCombinationISH_fSH_fLNS_15FloatRoundStyleE2EEESG_S1J_JEEENS4_5SM1004TMEM4LOAD26SM100_TMEM_LOAD_32dp32b32xESY_NSZ_INS10_ILi2ELi4ELi3EEES13_NSR_INS5_IJS14_S1H_EEENS5_IJS1H_SB_EEEEEEENS4_39AutoVectorizingCopyWithAssumedAlignmentILi128EEENS4_14SM90_TMA_STOREES1Y_S20_S20_EEEvvEEEEvNT_6ParamsE:
[----:B------:R-:W1:Y:S01]  /*0000*/  LDC R1, c[0x0][0x37c] ;  /* 0x0000df00ff017b82 */ /* 0x000e620000000800 */
[----:B------:R-:W2:Y:S01]  /*0010*/  S2R R101, SR_TID.X ;  /* 0x0000000000657919 */ /* 0x000ea20000002100 */
[----:B------:R-:W3:Y:S01]  /*0020*/  LDCU.64 UR4, c[0x0][0x890] ;  /* 0x00011200ff0477ac */ /* 0x000ee20008000a00 */
[----:B------:R-:W-:Y:S02]  /*0030*/  PRMT R88, RZ, 0x7610, R88 ;  /* 0x00007610ff587816 */ /* 0x000fe40000000058 */
[----:B------:R-:W-:Y:S01]  /*0040*/  ELECT P5, URZ, PT ;  /* 0x0000000000ff782f */ /* 0x000fe200038a0000 */
[----:B------:R-:W4:Y:S01]  /*0050*/  LDCU.64 UR46, c[0x0][0x358] ;  /* 0x00006b00ff2e77ac */ /* 0x000f220008000a00 */
[----:B---3--:R-:W-:-:S04]  /*0060*/  UISETP.NE.U32.AND UP0, UPT, UR4, URZ, UPT ;  /* 0x000000ff0400728c */ /* 0x008fc8000bf05070 */
[----:B------:R-:W-:Y:S01]  /*0070*/  UISETP.NE.AND.EX UP0, UPT, UR5, URZ, UPT, UP0 ;  /* 0x000000ff0500728c */ /* 0x000fe2000bf05300 */
[----:B--2---:R-:W-:-:S05]  /*0080*/  SHF.R.U32.HI R92, RZ, 0x5, R101 ;  /* 0x00000005ff5c7819 */ /* 0x004fca0000011665 */
[----:B------:R-:W2:Y:S02]  /*0090*/  SHFL.IDX PT, R0, R92, RZ, 0x1f ;  /* 0x00001fff5c007589 */ /* 0x000ea400000e0000 */
[----:B--2---:R-:W-:Y:S01]  /*00a0*/  R2UR UR8, R0 ;  /* 0x00000000000872ca */ /* 0x004fe200000e0000 */
[----:B-1--4-:R-:W-:-:S14]  /*00b0*/  BRA.U UP0, `(.L_x_0) ;  /* 0x00000001002c7547 */ /* 0x012fdc000b800000 */
[----:B------:R-:W1:Y:S02]  /*00c0*/  LDCU.64 UR6, c[0x0][0x888] ;  /* 0x00011100ff0677ac */ /* 0x000e640008000a00 */
[----:B-1----:R-:W-:-:S04]  /*00d0*/  UISETP.NE.U32.AND UP0, UPT, UR6, URZ, UPT ;  /* 0x000000ff0600728c */ /* 0x002fc8000bf05070 */
[----:B------:R-:W-:-:S09]  /*00e0*/  UISETP.NE.AND.EX UP0, UPT, UR7, URZ, UPT, UP0 ;  /* 0x000000ff0700728c */ /* 0x000fd2000bf05300 */
[----:B------:R-:W-:Y:S05]  /*00f0*/  BRA.U !UP0, `(.L_x_1) ;  /* 0x0000000108107547 */ /* 0x000fea000b800000 */
[----:B------:R-:W1:Y:S02]  /*0100*/  LDC.64 R2, c[0x0][0x888] ;  /* 0x00022200ff027b82 */ /* 0x000e640000000a00 */
[----:B-1----:R1:W5:Y:S01]  /*0110*/  LDG.E R49, desc[UR46][R2.64] ;  /* 0x0000002e02317981 */ /* 0x002362000c1e1900 */
[----:B------:R-:W-:Y:S01]  /*0120*/  HFMA2 R88, -RZ, RZ, 0, 5.9604644775390625e-08 ;  /* 0x00000001ff587431 */ /* 0x000fe200000001ff */
[----:B------:R-:W-:Y:S05]  /*0130*/  BRA `(.L_x_0) ;  /* 0x00000000000c7947 */ /* 0x000fea0003800000 */
.L_x_1:
[----:B------:R-:W1:Y:S01]  /*0140*/  LDCU UR6, c[0x0][0x880] ;  /* 0x00011000ff0677ac */ /* 0x000e620008000800 */
[----:B------:R-:W-:Y:S01]  /*0150*/  HFMA2 R88, -RZ, RZ, 0, 5.9604644775390625e-08 ;  /* 0x00000001ff587431 */ /* 0x000fe200000001ff */
[----:B-1----:R-:W-:-:S07]  /*0160*/  MOV R49, UR6 ;  /* 0x0000000600317c02 */ /* 0x002fce0008000f00 */
.L_x_0:
[----:B------:R-:W2:Y:S02]  /*0170*/  LDCU.64 UR6, c[0x0][0x8b0] ;  /* 0x00011600ff0677ac */ /* 0x000ea40008000a00 */
[----:B--2---:R-:W-:-:S04]  /*0180*/  UISETP.NE.U32.AND UP0, UPT, UR6, URZ, UPT ;  /* 0x000000ff0600728c */ /* 0x004fc8000bf05070 */
[----:B------:R-:W-:-:S09]  /*0190*/  UISETP.NE.AND.EX UP0, UPT, UR7, URZ, UPT, UP0 ;  /* 0x000000ff0700728c */ /* 0x000fd2000bf05300 */
[----:B------:R-:W-:Y:S05]  /*01a0*/  BRA.U UP0, `(.L_x_2) ;  /* 0x0000000100247547 */ /* 0x000fea000b800000 */
[----:B------:R-:W2:Y:S02]  /*01b0*/  LDCU.64 UR6, c[0x0][0x8a8] ;  /* 0x00011500ff0677ac */ /* 0x000ea40008000a00 */
[----:B--2---:R-:W-:-:S04]  /*01c0*/  UISETP.NE.U32.AND UP0, UPT, UR6, URZ, UPT ;  /* 0x000000ff0600728c */ /* 0x004fc8000bf05070 */
[----:B------:R-:W-:-:S09]  /*01d0*/  UISETP.NE.AND.EX UP0, UPT, UR7, URZ, UPT, UP0 ;  /* 0x000000ff0700728c */ /* 0x000fd2000bf05300 */
[----:B------:R-:W-:Y:S05]  /*01e0*/  BRA.U !UP0, `(.L_x_3) ;  /* 0x00000001080c7547 */ /* 0x000fea000b800000 */
[----:B-1----:R-:W1:Y:S02]  /*01f0*/  LDC.64 R2, c[0x0][0x8a8] ;  /* 0x00022a00ff027b82 */ /* 0x002e640000000a00 */
[----:B-1----:R2:W5:Y:S01]  /*0200*/  LDG.E R47, desc[UR46][R2.64] ;  /* 0x0000002e022f7981 */ /* 0x002562000c1e1900 */
[----:B------:R-:W-:Y:S05]  /*0210*/  BRA `(.L_x_2) ;  /* 0x0000000000087947 */ /* 0x000fea0003800000 */
.L_x_3:
[----:B------:R-:W2:Y:S02]  /*0220*/  LDCU UR6, c[0x0][0x8a0] ;  /* 0x00011400ff0677ac */ /* 0x000ea40008000800 */
[----:B--2---:R-:W-:Y:S02]  /*0230*/  MOV R47, UR6 ;  /* 0x00000006002f7c02 */ /* 0x004fe40008000f00 */
.L_x_2:
[----:B------:R-:W-:Y:S01]  /*0240*/  IMAD.U32 R0, RZ, RZ, UR8 ;  /* 0x00000008ff007e24 */ /* 0x000fe2000f8e00ff */
[----:B------:R-:W-:Y:S04]  /*0250*/  BSSY.RECONVERGENT B0, `(.L_x_4) ;  /* 0x000000c000007945 */ /* 0x000fe80003800200 */
[C---:B------:R-:W-:Y:S02]  /*0260*/  ISETP.NE.OR P1, PT, R0.reuse, 0x1, !P5 ;  /* 0x000000010000780c */ /* 0x040fe40006f25670 */
[----:B------:R-:W-:-:S11]  /*0270*/  ISETP.NE.OR P0, PT, R0, 0x3, !P5 ;  /* 0x000000030000780c */ /* 0x000fd60006f05670 */
[----:B------:R-:W-:Y:S05]  /*0280*/  @P1 BRA `(.L_x_5) ;  /* 0x0000000000201947 */ /* 0x000fea0003800000 */
[----:B------:R-:W3:Y:S02]  /*0290*/  LDCU.64 UR6, c[0x0][0x348] ;  /* 0x00006900ff0677ac */ /* 0x000ee40008000a00 */
[----:B---3--:R-:W-:Y:S02]  /*02a0*/  UIADD3 UR10, UP1, UPT, UR6, 0x80, URZ ;  /* 0x00000080060a7890 */ /* 0x008fe4000ff3e0ff */
[----:B------:R-:W-:Y:S02]  /*02b0*/  UIADD3 UR6, UP0, UPT, UR6, 0x180, URZ ;  /* 0x0000018006067890 */ /* 0x000fe4000ff1e0ff */
[----:B------:R-:W-:Y:S02]  /*02c0*/  UIADD3.X UR11, UPT, UPT, URZ, UR7, URZ, UP1, !UPT ;  /* 0x00000007ff0b7290 */ /* 0x000fe40008ffe4ff */
[----:B------:R-:W-:-:S07]  /*02d0*/  UIADD3.X UR7, UPT, UPT, URZ, UR7, URZ, UP0, !UPT ;  /* 0x00000007ff077290 */ /* 0x000fce00087fe4ff */
[----:B------:R3:W-:Y:S02]  /*02e0*/  UTMACCTL.PF [UR10] ;  /* 0x000000000a0079b9 */ /* 0x0007e40008040000 */
[----:B------:R3:W-:Y:S02]  /*02f0*/  UTMACCTL.PF [UR6] ;  /* 0x00000000060079b9 */ /* 0x0007e40008040000 */
[----:B---3--:R-:W-:Y:S01]  /*0300*/  NOP ;  /* 0x0000000000007918 */ /* 0x008fe20000000000 */
.L_x_5:
[----:B------:R-:W-:Y:S05]  /*0310*/  BSYNC.RECONVERGENT B0 ;  /* 0x0000000000007941 */ /* 0x000fea0003800200 */
.L_x_4:
[----:B------:R-:W-:Y:S04]  /*0320*/  BSSY.RECONVERGENT B0, `(.L_x_6) ;  /* 0x000000a000007945 */ /* 0x000fe80003800200 */
        /* <DEDUP_REMOVED lines=9> */
.L_x_7:
[----:B------:R-:W-:Y:S05]  /*03c0*/  BSYNC.RECONVERGENT B0 ;  /* 0x0000000000007941 */ /* 0x000fea0003800200 */
.L_x_6:
[----:B------:R-:W3:Y:S01]  /*03d0*/  LDCU.64 UR6, c[0x0][0x888] ;  /* 0x00011100ff0677ac */ /* 0x000ee20008000a00 */
[----:B------:R-:W-:Y:S02]  /*03e0*/  UISETP.EQ.U32.AND UP1, UPT, UR4, URZ, UPT ;  /* 0x000000ff0400728c */ /* 0x000fe4000bf22070 */
[----:B------:R-:W-:Y:S02]  /*03f0*/  UPLOP3.LUT UP2, UPT, UPT, UPT, UPT, 0x80, 0x8 ;  /* 0x000000000008789c */ /* 0x000fe40003f4f070 */
[----:B---3--:R-:W-:-:S04]  /*0400*/  UISETP.NE.U32.AND UP0, UPT, UR6, URZ, UPT ;  /* 0x000000ff0600728c */ /* 0x008fc8000bf05070 */
[----:B------:R-:W-:-:S04]  /*0410*/  UISETP.NE.AND.EX UP0, UPT, UR7, URZ, UPT, UP0 ;  /* 0x000000ff0700728c */ /* 0x000fc8000bf05300 */
[----:B------:R-:W-:-:S04]  /*0420*/  UISETP.EQ.OR.EX UP3, UPT, UR5, URZ, !UP0, UP1 ;  /* 0x000000ff0500728c */ /* 0x000fc8000c762710 */
[----:B------:R-:W-:-:S05]  /*0430*/  UP2UR UR50, UPR, URZ, 0x8 ;  /* 0x00000008ff327883 */ /* 0x000fca0008000000 */
[----:B------:R-:W-:Y:S07]  /*0440*/  BRA.U !UP3, `(.L_x_8) ;  /* 0x000000010b207547 */ /* 0x000fee000b800000 */
[----:B------:R-:W-:Y:S01]  /*0450*/  UISETP.NE.U32.AND UP2, UPT, UR4, URZ, UPT ;  /* 0x000000ff0400728c */ /* 0x000fe2000bf45070 */
[----:B-----5:R-:W-:Y:S01]  /*0460*/  FSETP.NEU.AND P0, PT, R49, RZ, PT ;  /* 0x000000ff3100720b */ /* 0x020fe20003f0d000 */
[----:B------:R-:W-:Y:S02]  /*0470*/  USEL UR4, URZ, 0xffffffff, UP0 ;  /* 0xffffffffff047887 */ /* 0x000fe40008000000 */
[----:B------:R-:W-:-:S10]  /*0480*/  UISETP.NE.AND.EX UP2, UPT, UR5, URZ, UPT, UP2 ;  /* 0x000000ff0500728c */ /* 0x000fd4000bf45320 */
[----:B------:R-:W-:Y:S01]  /*0490*/  VOTEU.ANY UP1, P0 ;  /* 0x0000000000ff7886 */ /* 0x000fe20000020100 */
[----:B------:R-:W-:-:S04]  /*04a0*/  @!UP2 USEL UR4, URZ, 0xffffffff, UP1 ;  /* 0xffffffffff04a887 */ /* 0x000fc80008800000 */
[----:B------:R-:W-:-:S04]  /*04b0*/  ULOP3.LUT UR4, UR4, 0x1, URZ, 0xc0, !UPT ;  /* 0x0000000104047892 */ /* 0x000fc8000f8ec0ff */
[----:B------:R-:W-:-:S11]  /*04c0*/  UISETP.NE.U32.AND UP2, UPT, UR4, 0x1, UPT ;  /* 0x000000010400788c */ /* 0x000fd6000bf45070 */
.L_x_8:
[----:B-12---:R-:W1:Y:S01]  /*04d0*/  SHFL.IDX PT, R2, R92, RZ, 0x1f ;  /* 0x00001fff5c027589 */ /* 0x006e6200000e0000 */
[----:B------:R-:W-:-:S04]  /*04e0*/  UISETP.NE.AND UP1, UPT, UR8, 0x2, UPT ;  /* 0x000000020800788c */ /* 0x000fc8000bf25270 */
[----:B------:R-:W-:Y:S01]  /*04f0*/  USEL UR6, URZ, 0x1, UP1 ;  /* 0x00000001ff067887 */ /* 0x000fe20008800000 */
[----:B-1----:R-:W-:-:S13]  /*0500*/  ISETP.NE.AND P0, PT, R2, RZ, PT ;  /* 0x000000ff0200720c */ /* 0x002fda0003f05270 */
[----:B------:R-:W-:Y:S05]  /*0510*/  @P0 BRA `(.L_x_9) ;  /* 0x0000000000580947 */ /* 0x000fea0003800000 */
[----:B------:R-:W1:Y:S01]  /*0520*/  S2UR UR5, SR_CgaCtaId ;  /* 0x00000000000579c3 */ /* 0x000e620000008800 */
[----:B------:R-:W-:Y:S01]  /*0530*/  UMOV UR7, 0x400 ;  /* 0x0000040000077882 */ /* 0x000fe20000000000 */
[----:B------:R-:W-:Y:S01]  /*0540*/  UMOV UR4, 0x1 ;  /* 0x0000000100047882 */ /* 0x000fe20000000000 */
[----:B------:R-:W-:Y:S01]  /*0550*/  ELECT P0, URZ, PT ;  /* 0x0000000000ff782f */ /* 0x000fe20003800000 */
[----:B------:R-:W-:-:S04]  /*0560*/  UIADD3 UR10, UPT, UPT, -UR4, 0x100000, URZ ;  /* 0x00100000040a7890 */ /* 0x000fc8000fffe1ff */
[----:B------:R-:W-:Y:S02]  /*0570*/  USHF.L.U32 UR11, UR10, 0xb, URZ ;  /* 0x0000000b0a0b7899 */ /* 0x000fe400080006ff */
[----:B------:R-:W-:Y:S02]  /*0580*/  USHF.L.U32 UR10, UR10, 0x1, URZ ;  /* 0x000000010a0a7899 */ /* 0x000fe400080006ff */
[----:B-1----:R-:W-:Y:S01]  /*0590*/  ULEA UR5, UR5, UR7, 0x18 ;  /* 0x0000000705057291 */ /* 0x002fe2000f8ec0ff */
[----:B------:R-:W1:Y:S11]  /*05a0*/  FENCE.VIEW.ASYNC.S ;  /* 0x00000000000073c6 */ /* 0x000e760000000000 */
[----:B-1----:R1:W2:Y:S01]  /*05b0*/  SYNCS.EXCH.64 URZ, [UR5], UR10 ;  /* 0x0000000a05ff75b2 */ /* 0x0022a20008000100 */
[----:B------:R1:W3:Y:S01]  /*05c0*/  SYNCS.EXCH.64 URZ, [UR5+0x30], UR10 ;  /* 0x0000300a05ff75b2 */ /* 0x0002e20008000100 */
[----:B------:R1:W4:Y:S01]  /*05d0*/  SYNCS.EXCH.64 URZ, [UR5+0x8], UR10 ;  /* 0x0000080a05ff75b2 */ /* 0x0003220008000100 */
[----:B------:R1:W1:Y:S01]  /*05e0*/  SYNCS.EXCH.64 URZ, [UR5+0x38], UR10 ;  /* 0x0000380a05ff75b2 */ /* 0x0002620008000100 */
        /* <DEDUP_REMOVED lines=8> */
[----:B------:R-:W-:Y:S01]  /*0670*/  NOP ;  /* 0x0000000000007918 */ /* 0x000fe20000000000 */
.L_x_9:
[----:B------:R-:W2:Y:S01]  /*0680*/  SHFL.IDX PT, R2, R92, RZ, 0x1f ;  /* 0x00001fff5c027589 */ /* 0x000ea200000e0000 */
[----:B------:R-:W-:Y:S01]  /*0690*/  NOP ;  /* 0x0000000000007918 */ /* 0x000fe20000000000 */
[----:B--2---:R-:W-:-:S13]  /*06a0*/  ISETP.NE.AND P0, PT, R2, 0x1, PT ;  /* 0x000000010200780c */ /* 0x004fda0003f05270 */
[----:B------:R-:W-:Y:S05]  /*06b0*/  @P0 BRA `(.L_x_10) ;  /* 0x0000000000580947 */ /* 0x000fea0003800000 */
[----:B------:R-:W2:Y:S01]  /*06c0*/  S2UR UR7, SR_CgaCtaId ;  /* 0x00000000000779c3 */ /* 0x000ea20000008800 */
[----:B------:R-:W-:Y:S01]  /*06d0*/  UMOV UR9, 0x400 ;  /* 0x0000040000097882 */ /* 0x000fe20000000000 */
[----:B-1----:R-:W-:Y:S01]  /*06e0*/  UMOV UR5, 0x20 ;  /* 0x0000002000057882 */ /* 0x002fe20000000000 */
[----:B------:R-:W-:Y:S01]  /*06f0*/  UMOV UR4, 0x80 ;  /* 0x0000008000047882 */ /* 0x000fe20000000000 */
[----:B------:R-:W-:-:S04]  /*0700*/  UIADD3 UR10, UPT, UPT, -UR5, 0x100000, URZ ;  /* 0x00100000050a7890 */ /* 0x000fc8000fffe1ff */
[----:B------:R-:W-:Y:S02]  /*0710*/  USHF.L.U32 UR11, UR10, 0xb, URZ ;  /* 0x0000000b0a0b7899 */ /* 0x000fe400080006ff */
[----:B------:R-:W-:Y:S02]  /*0720*/  USHF.L.U32 UR10, UR10, 0x1, URZ ;  /* 0x000000010a0a7899 */ /* 0x000fe400080006ff */
[----:B------:R-:W-:-:S04]  /*0730*/  UIADD3 UR4, UPT, UPT, -UR4, 0x100000, URZ ;  /* 0x0010000004047890 */ /* 0x000fc8000fffe1ff */
[----:B------:R-:W-:Y:S02]  /*0740*/  USHF.L.U32 UR5, UR4, 0xb, URZ ;  /* 0x0000000b04057899 */ /* 0x000fe400080006ff */
[----:B------:R-:W-:Y:S01]  /*0750*/  USHF.L.U32 UR4, UR4, 0x1, URZ ;  /* 0x0000000104047899 */ /* 0x000fe200080006ff */
[----:B------:R-:W-:Y:S01]  /*0760*/  ELECT P0, URZ, PT ;  /* 0x0000000000ff782f */ /* 0x000fe20003800000 */
[----:B--2---:R-:W-:Y:S01]  /*0770*/  ULEA UR7, UR7, UR9, 0x18 ;  /* 0x0000000907077291 */ /* 0x004fe2000f8ec0ff */
[----:B------:R-:W1:Y:S11]  /*0780*/  FENCE.VIEW.ASYNC.S ;  /* 0x00000000000073c6 */ /* 0x000e760000000000 */
[----:B-1----:R2:W1:Y:S01]  /*0790*/  SYNCS.EXCH.64 URZ, [UR7+0x60], UR10 ;  /* 0x0000600a07ff75b2 */ /* 0x0024620008000100 */
[----:B------:R2:W1:Y:S01]  /*07a0*/  SYNCS.EXCH.64 URZ, [UR7+0x80], UR4 ;  /* 0x0000800407ff75b2 */ /* 0x0004620008000100 */
[----:B------:R2:W1:Y:S01]  /*07b0*/  SYNCS.EXCH.64 URZ, [UR7+0x68], UR10 ;  /* 0x0000680a07ff75b2 */ /* 0x0004620008000100 */
[----:B------:R2:W1:Y:S01]  /*07c0*/  SYNCS.EXCH.64 URZ, [UR7+0x88], UR4 ;  /* 0x0000880407ff75b2 */ /* 0x0004620008000100 */
[----:B------:R2:W1:Y:S01]  /*07d0*/  SYNCS.EXCH.64 URZ, [UR7+0x70], UR10 ;  /* 0x0000700a07ff75b2 */ /* 0x0004620008000100 */
[----:B------:R2:W1:Y:S01]  /*07e0*/  SYNCS.EXCH.64 URZ, [UR7+0x90], UR4 ;  /* 0x0000900407ff75b2 */ /* 0x0004620008000100 */
[----:B------:R2:W1:Y:S01]  /*07f0*/  SYNCS.EXCH.64 URZ, [UR7+0x78], UR10 ;  /* 0x0000780a07ff75b2 */ /* 0x0004620008000100 */
[----:B------:R2:W1:Y:S02]  /*0800*/  SYNCS.EXCH.64 URZ, [UR7+0x98], UR4 ;  /* 0x0000980407ff75b2 */ /* 0x0004640008000100 */
[----:B--2---:R-:W-:Y:S01]  /*0810*/  NOP ;  /* 0x0000000000007918 */ /* 0x004fe20000000000 */
.L_x_10:
[----:B------:R-:W2:Y:S01]  /*0820*/  SHFL.IDX PT, R2, R92, RZ, 0x1f ;  /* 0x00001fff5c027589 */ /* 0x000ea200000e0000 */
[----:B------:R-:W-:Y:S01]  /*0830*/  NOP ;  /* 0x0000000000007918 */ /* 0x000fe20000000000 */
[----:B--2---:R-:W-:-:S13]  /*0840*/  ISETP.NE.AND P0, PT, R2, 0x3, PT ;  /* 0x000000030200780c */ /* 0x004fda0003f05270 */
[----:B------:R-:W-:Y:S05]  /*0850*/  @P0 BRA `(.L_x_11) ;  /* 0x0000000000300947 */ /* 0x000fea0003800000 */
[----:B-1----:R-:W1:Y:S01]  /*0860*/  S2UR UR5, SR_CgaCtaId ;  /* 0x00000000000579c3 */ /* 0x002e620000008800 */
        /* <DEDUP_REMOVED lines=8> */
[----:B-1----:R2:W1:Y:S01]  /*08f0*/  SYNCS.EXCH.64 URZ, [UR5+0xa0], UR10 ;  /* 0x0000a00a05ff75b2 */ /* 0x0024620008000100 */
[----:B------:R2:W1:Y:S02]  /*0900*/  SYNCS.EXCH.64 URZ, [UR5+0xa8], UR10 ;  /* 0x0000a80a05ff75b2 */ /* 0x0004640008000100 */
[----:B--2---:R-:W-:Y:S01]  /*0910*/  NOP ;  /* 0x0000000000007918 */ /* 0x004fe20000000000 */
.L_x_11:
[----:B------:R-:W2:Y:S01]  /*0920*/  SHFL.IDX PT, R2, R92, RZ, 0x1f ;  /* 0x00001fff5c027589 */ /* 0x000ea200000e0000 */
[----:B------:R-:W-:Y:S01]  /*0930*/  NOP ;  /* 0x0000000000007918 */ /* 0x000fe20000000000 */
[----:B--2---:R-:W-:-:S13]  /*0940*/  ISETP.NE.AND P0, PT, R2, 0x4, PT ;  /* 0x000000040200780c */ /* 0x004fda0003f05270 */
[----:B------:R-:W-:Y:S05]  /*0950*/  @P0 BRA `(.L_x_12) ;  /* 0x00000000004c0947 */ /* 0x000fea0003800000 */
[----:B-1----:R-:W1:Y:S01]  /*0960*/  S2UR UR5, SR_CgaCtaId ;  /* 0x00000000000579c3 */ /* 0x002e620000008800 */
[----:B------:R-:W-:Y:S01]  /*0970*/  UMOV UR9, 0x100 ;  /* 0x0000010000097882 */ /* 0x000fe20000000000 */
[----:B------:R-:W-:Y:S01]  /*0980*/  UMOV UR7, 0x400 ;  /* 0x0000040000077882 */ /* 0x000fe20000000000 */
[----:B------:R-:W-:Y:S01]  /*0990*/  USEL UR9, UR9, 0xe0, UP2 ;  /* 0x000000e009097887 */ /* 0x000fe20009000000 */
[----:B------:R-:W-:Y:S01]  /*09a0*/  UMOV UR4, 0x1 ;  /* 0x0000000100047882 */ /* 0x000fe20000000000 */
[----:B------:R-:W-:Y:S01]  /*09b0*/  ELECT P0, URZ, PT ;  /* 0x0000000000ff782f */ /* 0x000fe20003800000 */
[----:B------:R-:W-:-:S04]  /*09c0*/  UIADD3 UR10, UPT, UPT, -UR4, 0x100000, URZ ;  /* 0x00100000040a7890 */ /* 0x000fc8000fffe1ff */
[----:B------:R-:W-:Y:S02]  /*09d0*/  USHF.L.U32 UR11, UR10, 0xb, URZ ;  /* 0x0000000b0a0b7899 */ /* 0x000fe400080006ff */
[----:B------:R-:W-:Y:S02]  /*09e0*/  USHF.L.U32 UR10, UR10, 0x1, URZ ;  /* 0x000000010a0a7899 */ /* 0x000fe400080006ff */
[----:B------:R-:W-:-:S04]  /*09f0*/  UIADD3 UR12, UPT, UPT, -UR9, 0x100000, URZ ;  /* 0x00100000090c7890 */ /* 0x000fc8000fffe1ff */
[----:B------:R-:W-:Y:S02]  /*0a00*/  USHF.L.U32 UR13, UR12, 0xb, URZ ;  /* 0x0000000b0c0d7899 */ /* 0x000fe400080006ff */
[----:B------:R-:W-:Y:S02]  /*0a10*/  USHF.L.U32 UR12, UR12, 0x1, URZ ;  /* 0x000000010c0c7899 */ /* 0x000fe400080006ff */
[----:B-1----:R-:W-:Y:S01]  /*0a20*/  ULEA UR5, UR5, UR7, 0x18 ;  /* 0x0000000705057291 */ /* 0x002fe2000f8ec0ff */
[----:B------:R-:W1:Y:S11]  /*0a30*/  FENCE.VIEW.ASYNC.S ;  /* 0x00000000000073c6 */ /* 0x000e760000000000 */
[----:B-1----:R2:W1:Y:S01]  /*0a40*/  SYNCS.EXCH.64 URZ, [UR5+0xb0], UR10 ;  /* 0x0000b00a05ff75b2 */ /* 0x0024620008000100 */
[----:B------:R2:W1:Y:S01]  /*0a50*/  SYNCS.EXCH.64 URZ, [UR5+0xc0], UR12 ;  /* 0x0000c00c05ff75b2 */ /* 0x0004620008000100 */
[----:B------:R2:W1:Y:S01]  /*0a60*/  SYNCS.EXCH.64 URZ, [UR5+0xb8], UR10 ;  /* 0x0000b80a05ff75b2 */ /* 0x0004620008000100 */
[----:B------:R2:W1:Y:S02]  /*0a70*/  SYNCS.EXCH.64 URZ, [UR5+0xc8], UR12 ;  /* 0x0000c80c05ff75b2 */ /* 0x0004640008000100 */
[----:B--2---:R-:W-:Y:S01]  /*0a80*/  NOP ;  /* 0x0000000000007918 */ /* 0x004fe20000000000 */
.L_x_12:
        /* <DEDUP_REMOVED lines=26> */
.L_x_13:
        /* <DEDUP_REMOVED lines=18> */
.L_x_14:
[----:B-1----:R-:W1:Y:S01]  /*0d50*/  S2UR UR5, SR_CTAID.X ;  /* 0x00000000000579c3 */ /* 0x002e620000002500 */
[----:B------:R-:W-:-:S05]  /*0d60*/  CS2R.32 R87, SR_CgaSize ;  /* 0x0000000000577805 */ /* 0x000fca0000008a00 */
[----:B------:R-:W-:-:S05]  /*0d70*/  IMAD R87, R87, -0xa0, RZ ;  /* 0xffffff6057577824 */ /* 0x000fca00078e02ff */
[----:B------:R-:W-:-:S14]  /*0d80*/  R2UR UR9, R87 ;  /* 0x00000000570972ca */ /* 0x000fdc00000e0000 */
[----:B------:R-:W2:Y:S01]  /*0d90*/  LDCU UR9, c[0x0][UR9+0x2b0] ;  /* 0x00005600090977ac */ /* 0x000ea20008000800 */
[----:B------:R-:W-:Y:S01]  /*0da0*/  NOP ;  /* 0x0000000000007918 */ /* 0x000fe20000000000 */
[----:B------:R-:W-:-:S05]  /*0db0*/  CS2R.32 R87, SR_CgaSize ;  /* 0x0000000000577805 */ /* 0x000fca0000008a00 */
[----:B------:R-:W-:-:S05]  /*0dc0*/  IMAD R87, R87, -0xa0, RZ ;  /* 0xffffff6057577824 */ /* 0x000fca00078e02ff */
[----:B------:R-:W-:-:S14]  /*0dd0*/  R2UR UR7, R87 ;  /* 0x00000000570772ca */ /* 0x000fdc00000e0000 */
[----:B------:R-:W3:Y:S01]  /*0de0*/  LDCU UR7, c[0x0][UR7+0x2b4] ;  /* 0x00005680070777ac */ /* 0x000ee20008000800 */
[----:B------:R-:W4:Y:S08]  /*0df0*/  S2UR UR4, SR_CTAID.Y ;  /* 0x00000000000479c3 */ /* 0x000f300000002600 */
[----:B------:R-:W3:Y:S01]  /*0e00*/  LDC R10, c[0x0][0xb24] ;  /* 0x0002c900ff0a7b82 */ /* 0x000ee20000000800 */
[----:B-1----:R-:W-:-:S02]  /*0e10*/  I2FP.F32.U32 R87, UR5 ;  /* 0x0000000500577c45 */ /* 0x002fc40008201000 */
[----:B------:R-:W-:-:S05]  /*0e20*/  CS2R.32 R3, SR_CgaSize ;  /* 0x0000000000037805 */ /* 0x000fca0000008a00 */
[----:B------:R-:W-:-:S06]  /*0e30*/  IMAD R3, R3, -0xa0, RZ ;  /* 0xffffff6003037824 */ /* 0x000fcc00078e02ff */
[----:B------:R-:W1:Y:S01]  /*0e40*/  LDC R3, c[0x0][R3+0x2a0] ;  /* 0x0000a80003037b82 */ /* 0x000e620000000800 */
[----:B------:R-:W-:Y:S01]  /*0e50*/  MOV R15, UR5 ;  /* 0x00000005000f7c02 */ /* 0x000fe20008000f00 */
[----:B--2---:R-:W-:Y:S01]  /*0e60*/  FMUL R87, R87, UR9 ;  /* 0x0000000957577c20 */ /* 0x004fe20008400000 */
[----:B----4-:R-:W-:Y:S02]  /*0e70*/  I2FP.F32.U32 R86, UR4 ;  /* 0x0000000400567c45 */ /* 0x010fe40008201000 */
[----:B------:R-:W-:-:S05]  /*0e80*/  CS2R.32 R2, SR_CgaSize ;  /* 0x0000000000027805 */ /* 0x000fca0000008a00 */
[----:B------:R-:W-:-:S06]  /*0e90*/  IMAD R2, R2, -0xa0, RZ ;  /* 0xffffff6002027824 */ /* 0x000fcc00078e02ff */
[----:B------:R-:W2:Y:S01]  /*0ea0*/  LDC R2, c[0x0][R2+0x2a4] ;  /* 0x0000a90002027b82 */ /* 0x000ea20000000800 */
[----:B------:R-:W-:Y:S01]  /*0eb0*/  MOV R14, UR4 ;  /* 0x00000004000e7c02 */ /* 0x000fe20008000f00 */
[----:B------:R-:W4:Y:S01]  /*0ec0*/  F2I.U32.TRUNC.NTZ R87, R87 ;  /* 0x0000005700577305 */ /* 0x000f22000020f000 */
[----:B---3--:R-:W-:-:S05]  /*0ed0*/  FMUL R86, R86, UR7 ;  /* 0x0000000756567c20 */ /* 0x008fca0008400000 */
[----:B------:R-:W-:Y:S01]  /*0ee0*/  BAR.SYNC.DEFER_BLOCKING 0x0 ;  /* 0x0000000000007b1d */ /* 0x000fe20000010000 */
[----:B------:R-:W-:-:S05]  /*0ef0*/  ISETP.GE.AND P0, PT, R10, 0x1, PT ;  /* 0x000000010a00780c */ /* 0x000fca0003f06270 */
[----:B------:R-:W3:Y:S02]  /*0f00*/  F2I.U32.TRUNC.NTZ R86, R86 ;  /* 0x0000005600567305 */ /* 0x000ee4000020f000 */
[----:B------:R-:W2:Y:S01]  /*0f10*/  S2UR UR36, SR_CTAID.Z ;  /* 0x00000000002479c3 */ /* 0x000ea20000002700 */
[----:B----4-:R-:W-:-:S05]  /*0f20*/  IADD3 R87, PT, PT, -R87, RZ, RZ ;  /* 0x000000ff57577210 */ /* 0x010fca0007ffe1ff */
[----:B-1----:R-:W-:Y:S01]  /*0f30*/  IMAD R87, R3, R87, UR5 ;  /* 0x0000000503577e24 */ /* 0x002fe2000f8e0257 */
[----:B---3--:R-:W-:-:S05]  /*0f40*/  IADD3 R86, PT, PT, -R86, RZ, RZ ;  /* 0x000000ff56567210 */ /* 0x008fca0007ffe1ff */
[----:B--2---:R-:W-:Y:S01]  /*0f50*/  IMAD R86, R2, R86, UR4 ;  /* 0x0000000402567e24 */ /* 0x004fe2000f8e0256 */
[----:B------:R-:W-:Y:S06]  /*0f60*/  @!P0 BRA `(.L_x_15) ;  /* 0x0000000000b88947 */ /* 0x000fec0003800000 */
[----:B------:R-:W1:Y:S01]  /*0f70*/  LDC.64 R4, c[0x0][0xb18] ;  /* 0x0002c600ff047b82 */ /* 0x000e620000000a00 */
[----:B------:R-:W-:-:S07]  /*0f80*/  ISETP.NE.AND P0, PT, R10, 0x1, PT ;  /* 0x000000010a00780c */ /* 0x000fce0003f05270 */
[----:B------:R-:W2:Y:S08]  /*0f90*/  LDC R9, c[0x0][0xb0c] ;  /* 0x0002c300ff097b82 */ /* 0x000eb00000000800 */
[----:B------:R-:W3:Y:S08]  /*0fa0*/  LDC R12, c[0x0][0x370] ;  /* 0x0000dc00ff0c7b82 */ /* 0x000ef00000000800 */
[----:B------:R-:W4:Y:S01]  /*0fb0*/  LDC R11, c[0x0][0x374] ;  /* 0x0000dd00ff0b7b82 */ /* 0x000f220000000800 */
[----:B-1----:R-:W-:-:S07]  /*0fc0*/  ISETP.NE.AND P1, PT, R4, 0x1, PT ;  /* 0x000000010400780c */ /* 0x002fce0003f25270 */
[----:B------:R-:W3:Y:S01]  /*0fd0*/  LDC.64 R6, c[0x0][0xb10] ;  /* 0x0002c400ff067b82 */ /* 0x000ee20000000a00 */
[----:B--2---:R-:W-:-:S07]  /*0fe0*/  ISETP.NE.AND P2, PT, R9, 0x1, PT ;  /* 0x000000010900780c */ /* 0x004fce0003f45270 */
[----:B------:R-:W1:Y:S08]  /*0ff0*/  LDC R8, c[0x0][0xb20] ;  /* 0x0002c800ff087b82 */ /* 0x000e700000000800 */
[----:B------:R-:W2:Y:S01]  /*1000*/  LDC.64 R2, c[0x0][0xb28] ;  /* 0x0002ca00ff027b82 */ /* 0x000ea20000000a00 */
[----:B----4-:R-:W-:-:S04]  /*1010*/  IMAD.HI.U32 R13, R11, R5, RZ ;  /* 0x000000050b0d7227 */ /* 0x010fc800078e00ff */
[----:B------:R-:W-:-:S04]  /*1020*/  IMAD.HI.U32 R5, R14, R5, RZ ;  /* 0x000000050e057227 */ /* 0x000fc800078e00ff */
[----:B---3--:R-:W-:-:S05]  /*1030*/  IMAD.HI.U32 R16, R12, R6, RZ ;  /* 0x000000060c107227 */ /* 0x008fca00078e00ff */
[-C--:B------:R-:W-:Y:S01]  /*1040*/  @P2 SHF.R.U32.HI R12, RZ, R7.reuse, R16 ;  /* 0x00000007ff0c2219 */ /* 0x080fe20000011610 */
[----:B------:R-:W-:Y:S01]  /*1050*/  IMAD.HI.U32 R16, R15, R6, RZ ;  /* 0x000000060f107227 */ /* 0x000fe200078e00ff */
[-C--:B-1----:R-:W-:Y:S02]  /*1060*/  @P1 SHF.R.U32.HI R11, RZ, R8.reuse, R13 ;  /* 0x00000008ff0b1219 */ /* 0x082fe4000001160d */
[----:B------:R-:W-:Y:S02]  /*1070*/  SHF.R.U32.HI R5, RZ, R8, R5 ;  /* 0x00000008ff057219 */ /* 0x000fe40000011605 */
[----:B------:R-:W-:Y:S02]  /*1080*/  SHF.R.U32.HI R16, RZ, R7, R16 ;  /* 0x00000007ff107219 */ /* 0x000fe40000011610 */
[----:B------:R-:W-:Y:S01]  /*1090*/  SEL R5, R14, R5, !P1 ;  /* 0x000000050e057207 */ /* 0x000fe20004800000 */
[----:B--2---:R-:W-:Y:S01]  /*10a0*/  IMAD.HI.U32 R13, R11, R2, RZ ;  /* 0x000000020b0d7227 */ /* 0x004fe200078e00ff */
[----:B------:R-:W-:-:S03]  /*10b0*/  SEL R16, R15, R16, !P2 ;  /* 0x000000100f107207 */ /* 0x000fc60005000000 */
[----:B------:R-:W-:Y:S01]  /*10c0*/  IMAD.HI.U32 R6, R12, R2, RZ ;  /* 0x000000020c067227 */ /* 0x000fe200078e00ff */
[----:B------:R-:W-:-:S04]  /*10d0*/  @P0 SHF.R.U32.HI R11, RZ, R3, R13 ;  /* 0x00000003ff0b0219 */ /* 0x000fc8000001160d */
[----:B------:R-:W-:Y:S01]  /*10e0*/  @P0 SHF.R.U32.HI R12, RZ, R3, R6 ;  /* 0x00000003ff0c0219 */ /* 0x000fe20000011606 */
[----:B------:R-:W-:-:S04]  /*10f0*/  IMAD R11, R11, R10, RZ ;  /* 0x0000000a0b0b7224 */ /* 0x000fc800078e02ff */
[----:B------:R-:W-:Y:S01]  /*1100*/  IMAD R6, R12, R10, RZ ;  /* 0x0000000a0c067224 */ /* 0x000fe200078e02ff */
[----:B------:R-:W-:-:S04]  /*1110*/  ISETP.GE.AND P1, PT, R5, R11, PT ;  /* 0x0000000b0500720c */ /* 0x000fc80003f26270 */
[----:B------:R-:W-:Y:S01]  /*1120*/  ISETP.GE.OR P1, PT, R16, R6, P1 ;  /* 0x000000061000720c */ /* 0x000fe20000f26670 */
[----:B------:R-:W-:-:S05]  /*1130*/  IMAD.HI.U32 R6, R5, R2, RZ ;  /* 0x0000000205067227 */ /* 0x000fca00078e00ff */
[----:B------:R-:W-:-:S04]  /*1140*/  SHF.R.U32.HI R6, RZ, R3, R6 ;  /* 0x00000003ff067219 */ /* 0x000fc80000011606 */
[----:B------:R-:W-:-:S03]  /*1150*/  SEL R6, R5, R6, !P0 ;  /* 0x0000000605067207 */ /* 0x000fc60004000000 */
[----:B------:R-:W-:Y:S01]  /*1160*/  @!P1 IMAD.HI.U32 R7, R16, R2, RZ ;  /* 0x0000000210079227 */ /* 0x000fe200078e00ff */
[----:B------:R-:W-:-:S04]  /*1170*/  IADD3 R2, PT, PT, -R6, RZ, RZ ;  /* 0x000000ff06027210 */ /* 0x000fc80007ffe1ff */
[----:B------:R-:W-:Y:S01]  /*1180*/  @!P1 SHF.R.U32.HI R3, RZ, R3, R7 ;  /* 0x00000003ff039219 */ /* 0x000fe20000011607 */
[----:B------:R-:W-:Y:S01]  /*1190*/  IMAD R2, R10, R2, R5 ;  /* 0x000000020a027224 */ /* 0x000fe200078e0205 */
[----:B------:R-:W-:Y:S02]  /*11a0*/  IADD3 R7, PT, PT, -R5, RZ, RZ ;  /* 0x000000ff05077210 */ /* 0x000fe40007ffe1ff */
[----:B------:R-:W-:-:S03]  /*11b0*/  @!P1 SEL R3, R16, R3, !P0 ;  /* 0x0000000310039207 */ /* 0x000fc60004000000 */
[----:B------:R-:W-:Y:S02]  /*11c0*/  IMAD R7, R4, R7, R14 ;  /* 0x0000000704077224 */ /* 0x000fe400078e020e */
[--C-:B------:R-:W-:Y:S02]  /*11d0*/  @!P1 IMAD.IADD R6, R6, 0x1, -R3.reuse ;  /* 0x0000000106069824 */ /* 0x100fe400078e0a03 */
[----:B------:R-:W-:Y:S01]  /*11e0*/  @!P1 IMAD R3, R2, R12, R3 ;  /* 0x0000000c02039224 */ /* 0x000fe200078e0203 */
[----:B------:R-:W-:Y:S01]  /*11f0*/  IADD3 R2, PT, PT, -R16, RZ, RZ ;  /* 0x000000ff10027210 */ /* 0x000fe20007ffe1ff */
[----:B------:R-:W-:Y:S02]  /*1200*/  @!P1 IMAD R5, R6, R10, R16 ;  /* 0x0000000a06059224 */ /* 0x000fe400078e0210 */
[----:B------:R-:W-:Y:S02]  /*1210*/  @!P1 IMAD.MOV.U32 R16, RZ, RZ, R3 ;  /* 0x000000ffff109224 */ /* 0x000fe400078e0003 */
[----:B------:R-:W-:-:S02]  /*1220*/  IMAD R2, R9, R2, R15 ;  /* 0x0000000209027224 */ /* 0x000fc400078e020f */
[----:B------:R-:W-:Y:S02]  /*1230*/  IMAD R14, R5, R4, R7 ;  /* 0x00000004050e7224 */ /* 0x000fe400078e0207 */
[----:B------:R-:W-:Y:S02]  /*1240*/  IMAD R15, R16, R9, R2 ;  /* 0x00000009100f7224 */ /* 0x000fe400078e0202 */
.L_x_15:
[----:B------:R-:W1:Y:S01]  /*1250*/  LDCU UR4, c[0x0][0xb30] ;  /* 0x00016600ff0477ac */ /* 0x000e620008000800 */
[----:B------:R-:W2:Y:S08]  /*1260*/  S2UR UR37, SR_CgaCtaId ;  /* 0x00000000002579c3 */ /* 0x000eb00000008800 */
[----:B------:R-:W3:Y:S01]  /*1270*/  LDC R40, c[0x0][0xb24] ;  /* 0x0002c900ff287b82 */ /* 0x000ee20000000800 */
[----:B-1----:R-:W-:-:S09]  /*1280*/  UISETP.NE.AND UP1, UPT, UR4, 0x1, UPT ;  /* 0x000000010400788c */ /* 0x002fd2000bf25270 */
[----:B--2---:R-:W-:Y:S05]  /*1290*/  BRA.U UP1, `(.L_x_16) ;  /* 0x0000000101407547 */ /* 0x004fea000b800000 */
[----:B------:R-:W1:Y:S08]  /*12a0*/  LDC.64 R4, c[0x0][0xb10] ;  /* 0x0002c400ff047b82 */ /* 0x000e700000000a00 */
[----:B------:R-:W2:Y:S08]  /*12b0*/  LDC.64 R2, c[0x0][0xb18] ;  /* 0x0002c600ff027b82 */ /* 0x000eb00000000a00 */
[----:B------:R-:W4:Y:S08]  /*12c0*/  LDC R6, c[0x0][0xb20] ;  /* 0x0002c800ff067b82 */ /* 0x000f300000000800 */
[----:B------:R-:W3:Y:S01]  /*12d0*/  LDC R7, c[0x0][0xb0c] ;  /* 0x0002c300ff077b82 */ /* 0x000ee20000000800 */
[----:B-1----:R-:W-:-:S05]  /*12e0*/  IMAD.HI.U32 R4, R15, R4, RZ ;  /* 0x000000040f047227 */ /* 0x002fca00078e00ff */
[----:B------:R-:W-:Y:S01]  /*12f0*/  SHF.R.U32.HI R4, RZ, R5, R4 ;  /* 0x00000005ff047219 */ /* 0x000fe20000011604 */
[----:B--2---:R-:W-:Y:S01]  /*1300*/  IMAD.HI.U32 R3, R14, R3, RZ ;  /* 0x000000030e037227 */ /* 0x004fe200078e00ff */
[----:B------:R-:W-:-:S04]  /*1310*/  ISETP.NE.AND P0, PT, R2, 0x1, PT ;  /* 0x000000010200780c */ /* 0x000fc80003f05270 */
[----:B----4-:R-:W-:-:S04]  /*1320*/  SHF.R.U32.HI R3, RZ, R6, R3 ;  /* 0x00000006ff037219 */ /* 0x010fc80000011603 */
[----:B------:R-:W-:Y:S02]  /*1330*/  SEL R3, R14, R3, !P0 ;  /* 0x000000030e037207 */ /* 0x000fe40004000000 */
[----:B---3--:R-:W-:-:S04]  /*1340*/  ISETP.NE.AND P1, PT, R7, 0x1, PT ;  /* 0x000000010700780c */ /* 0x008fc80003f25270 */
[----:B------:R-:W-:-:S05]  /*1350*/  SEL R4, R15, R4, !P1 ;  /* 0x000000040f047207 */ /* 0x000fca0004800000 */
[----:B------:R-:W-:Y:S02]  /*1360*/  IMAD.IADD R5, R3, 0x1, -R4 ;  /* 0x0000000103057824 */ /* 0x000fe400078e0a04 */
[----:B------:R-:W-:Y:S02]  /*1370*/  IMAD.IADD R3, R4, 0x1, -R3 ;  /* 0x0000000104037824 */ /* 0x000fe400078e0a03 */
[----:B------:R-:W-:Y:S02]  /*1380*/  IMAD R15, R5, R7, R15 ;  /* 0x00000007050f7224 */ /* 0x000fe400078e020f */
[----:B------:R-:W-:-:S07]  /*1390*/  IMAD R14, R3, R2, R14 ;  /* 0x00000002030e7224 */ /* 0x000fce00078e020e */
.L_x_16:
[----:B------:R-:W-:Y:S01]  /*13a0*/  BAR.SYNC.DEFER_BLOCKING 0x0 ;  /* 0x0000000000007b1d */ /* 0x000fe20000010000 */
[----:B------:R-:W-:Y:S01]  /*13b0*/  UISETP.NE.AND UP1, UPT, UR8, 0x2, UPT ;  /* 0x000000020800788c */ /* 0x000fe2000bf25270 */
[----:B------:R-:W-:Y:S02]  /*13c0*/  ISETP.NE.OR P5, PT, R0, 0x2, !P5 ;  /* 0x000000020000780c */ /* 0x000fe40006fa5670 */
[----:B------:R-:W-:-:S06]  /*13d0*/  LOP3.LUT R2, R101, 0x1f, RZ, 0xc0, !PT ;  /* 0x0000001f65027812 */ /* 0x000fcc00078ec0ff */
[----:B------:R-:W-:Y:S05]  /*13e0*/  BRA.U UP1, `(.L_x_17) ;  /* 0x00000011019c7547 */ /* 0x000fea000b800000 */
[----:B------:R-:W1:Y:S01]  /*13f0*/  LDCU UR13, c[0x0][0x38c] ;  /* 0x00007180ff0d77ac */ /* 0x000e620008000800 */
[----:B------:R-:W2:Y:S01]  /*1400*/  LDC R8, c[0x0][0x370] ;  /* 0x0000dc00ff087b82 */ /* 0x000ea20000000800 */
[----:B------:R-:W-:Y:S01]  /*1410*/  PLOP3.LUT P1, PT, PT, PT, UP2, 0x80, 0x8 ;  /* 0x000000000008781c */ /* 0x000fe20003f2f028 */
[----:B------:R-:W-:Y:S01]  /*1420*/  IMAD.MOV.U32 R17, RZ, RZ, 0x1 ;  /* 0x00000001ff117424 */ /* 0x000fe200078e00ff */
[----:B------:R-:W-:Y:S01]  /*1430*/  ISETP.EQ.OR P4, PT, R2, RZ, P5 ;  /* 0x000000ff0200720c */ /* 0x000fe20002f82670 */
[----:B------:R-:W-:Y:S01]  /*1440*/  IMAD.MOV.U32 R16, RZ, RZ, RZ ;  /* 0x000000ffff107224 */ /* 0x000fe200078e00ff */
[----:B------:R-:W-:Y:S02]  /*1450*/  PLOP3.LUT P1, PT, P1, PT, PT, 0x8, 0x80 ;  /* 0x000000000080781c */ /* 0x000fe40000f2e170 */
[----:B------:R-:W-:Y:S01]  /*1460*/  CS2R R12, SRZ ;  /* 0x00000000000c7805 */ /* 0x000fe2000001ff00 */
[----:B------:R-:W-:Y:S01]  /*1470*/  IMAD.MOV.U32 R11, RZ, RZ, 0x1 ;  /* 0x00000001ff0b7424 */ /* 0x000fe200078e00ff */
[----:B------:R-:W4:Y:S01]  /*1480*/  LDC R0, c[0x0][0x374] ;  /* 0x0000dd00ff007b82 */ /* 0x000f220000000800 */
[----:B------:R-:W2:Y:S01]  /*1490*/  LDCU.64 UR22, c[0x0][0x348] ;  /* 0x00006900ff1677ac */ /* 0x000ea20008000a00 */
[----:B------:R-:W-:Y:S01]  /*14a0*/  UMOV UR6, URZ ;  /* 0x000000ff00067c82 */ /* 0x000fe20008000000 */
[----:B-1----:R-:W-:-:S04]  /*14b0*/  UIADD3 UR5, UPT, UPT, UR13, 0x3f, URZ ;  /* 0x0000003f0d057890 */ /* 0x002fc8000fffe0ff */
[----:B------:R-:W-:-:S04]  /*14c0*/  USHF.R.S32.HI UR4, URZ, 0x1f, UR5 ;  /* 0x0000001fff047899 */ /* 0x000fc80008011405 */
[----:B------:R-:W-:-:S04]  /*14d0*/  ULEA.HI UR4, UR4, UR5, URZ, 0x6 ;  /* 0x0000000504047291 */ /* 0x000fc8000f8f30ff */
[----:B------:R-:W-:Y:S02]  /*14e0*/  USHF.R.S32.HI UR15, URZ, 0x6, UR4 ;  /* 0x00000006ff0f7899 */ /* 0x000fe40008011404 */
[----:B------:R-:W-:Y:S02]  /*14f0*/  UIADD3 UR4, UPT, UPT, UR13, -0x1, URZ ;  /* 0xffffffff0d047890 */ /* 0x000fe4000fffe0ff */
[----:B------:R-:W-:Y:S02]  /*1500*/  UISETP.LT.U32.AND UP0, UPT, UR15, 0x6, UPT ;  /* 0x000000060f00788c */ /* 0x000fe4000bf01070 */
[----:B------:R-:W-:Y:S02]  /*1510*/  UISETP.GE.U32.AND UP1, UPT, UR4, -0x7f, UPT ;  /* 0xffffff810400788c */ /* 0x000fe4000bf26070 */
[----:B------:R-:W-:Y:S02]  /*1520*/  USEL UR14, UR15, 0x6, UP0 ;  /* 0x000000060f0e7887 */ /* 0x000fe40008000000 */
[----:B------:R-:W-:-:S02]  /*1530*/  UIADD3 UR13, UPT, UPT, UR13, 0x7e, URZ ;  /* 0x0000007e0d0d7890 */ /* 0x000fc4000fffe0ff */
[----:B------:R-:W-:Y:S02]  /*1540*/  UIADD3 UR5, UPT, UPT, UR14, -0x1, URZ ;  /* 0xffffffff0e057890 */ /* 0x000fe4000fffe0ff */
[----:B------:R-:W-:-:S03]  /*1550*/  UIADD3 UR7, UPT, UPT, UR15, -UR14, URZ ;  /* 0x8000000e0f077290 */ /* 0x000fc6000fffe0ff */
[----:B------:R-:W-:-:S04]  /*1560*/  @UP1 UIADD3 UR5, UPT, UPT, UR14, URZ, URZ ;  /* 0x000000ff0e051290 */ /* 0x000fc8000fffe0ff */
[----:B--2---:R-:W-:-:S12]  /*1570*/  UIADD3 UR5, UPT, UPT, UR5, 0x1, URZ ;  /* 0x0000000105057890 */ /* 0x004fd8000fffe0ff */
.L_x_35:
[----:B------:R-:W-:Y:S01]  /*1580*/  UISETP.NE.AND UP0, UPT, UR37, URZ, UPT ;  /* 0x000000ff2500728c */ /* 0x000fe2000bf05270 */
[----:B------:R-:W1:Y:S08]  /*1590*/  S2UR UR37, SR_CgaCtaId ;  /* 0x00000000002579c3 */ /* 0x000e700000008800 */
[----:B------:R-:W-:Y:S05]  /*15a0*/  BRA.U UP0, `(.L_x_18) ;  /* 0x0000000100347547 */ /* 0x000fea000b800000 */
[----:B------:R-:W2:Y:S01]  /*15b0*/  S2R R2, SR_CgaCtaId ;  /* 0x0000000000027919 */ /* 0x000ea20000008800 */
[----:B------:R-:W-:-:S04]  /*15c0*/  MOV R3, 0x400 ;  /* 0x0000040000037802 */ /* 0x000fc80000000f00 */
[----:B--2---:R-:W-:Y:S02]  /*15d0*/  LEA R2, R2, R3, 0x18 ;  /* 0x0000000302027211 */ /* 0x004fe400078ec0ff */
[----:B------:R-:W-:-:S03]  /*15e0*/  SHF.L.U32 R3, R11, 0x1f, RZ ;  /* 0x0000001f0b037819 */ /* 0x000fc600000006ff */
[----:B------:R-:W-:-:S04]  /*15f0*/  IMAD R2, R12, 0x8, R2 ;  /* 0x000000080c027824 */ /* 0x000fc800078e0202 */
[----:B------:R-:W2:Y:S02]  /*1600*/  SYNCS.PHASECHK.TRANS64.TRYWAIT P0, [R2+URZ+0x120], R3 ;  /* 0x00012003020075a7 */ /* 0x000ea400080011ff */
[----:B--2---:R-:W-:Y:S05]  /*1610*/  @!P0 BRA `(.L_x_19) ;  /* 0x0000007400f48947 */ /* 0x004fea0003800000 */
.L_x_133:
[----:B------:R-:W-:Y:S01]  /*1620*/  VIADD R12, R12, 0x1 ;  /* 0x000000010c0c7836 */ /* 0x000fe20000000000 */
[----:B------:R2:W-:Y:S04]  /*1630*/  SYNCS.ARRIVE.TRANS64.A1T0 RZ, [R2+URZ+0x110], RZ ;  /* 0x000110ff02ff79a7 */ /* 0x0005e800081000ff */
[----:B------:R-:W-:-:S04]  /*1640*/  ISETP.NE.AND P0, PT, R12, 0x2, PT ;  /* 0x000000020c00780c */ /* 0x000fc80003f05270 */
[----:B------:R-:W-:Y:S02]  /*1650*/  SEL R12, R12, RZ, P0 ;  /* 0x000000ff0c0c7207 */ /* 0x000fe40000000000 */
[----:B--2---:R-:W-:-:S04]  /*1660*/  SEL R2, RZ, 0x1, P0 ;  /* 0x00000001ff027807 */ /* 0x004fc80000000000 */
[----:B------:R-:W-:-:S07]  /*1670*/  LOP3.LUT R11, R11, R2, RZ, 0x3c, !PT ;  /* 0x000000020b0b7212 */ /* 0x000fce00078e3cff */
.L_x_18:
[----:B------:R-:W-:Y:S01]  /*1680*/  UMOV UR4, 0x400 ;  /* 0x0000040000047882 */ /* 0x000fe20000000000 */
[----:B------:R-:W-:Y:S01]  /*1690*/  SHF.L.U32 R2, R17, 0x1f, RZ ;  /* 0x0000001f11027819 */ /* 0x000fe200000006ff */
[----:B-1----:R-:W-:Y:S01]  /*16a0*/  ULEA UR4, UR37, UR4, 0x18 ;  /* 0x0000000425047291 */ /* 0x002fe2000f8ec0ff */
[----:B------:R-:W-:Y:S01]  /*16b0*/  R2UR UR35, R15 ;  /* 0x000000000f2372ca */ /* 0x000fe200000e0000 */
[----:B------:R-:W-:Y:S01]  /*16c0*/  UISETP.GE.U32.AND UP0, UPT, UR13, 0x7f, UPT ;  /* 0x0000007f0d00788c */ /* 0x000fe2000bf06070 */
[----:B------:R-:W-:Y:S01]  /*16d0*/  R2UR UR11, R14 ;  /* 0x000000000e0b72ca */ /* 0x000fe200000e0000 */
[----:B------:R-:W-:Y:S01]  /*16e0*/  ULEA UR8, UR6, UR4, 0x3 ;  /* 0x0000000406087291 */ /* 0x000fe2000f8e18ff */
[----:B------:R-:W-:-:S08]  /*16f0*/  UMOV UR24, URZ ;  /* 0x000000ff00187c82 */ /* 0x000fd00008000000 */
[----:B------:R1:W2:Y:S01]  /*1700*/  SYNCS.PHASECHK.TRANS64.TRYWAIT P0, [UR8+0x30], R2 ;  /* 0x00003002ff0075a7 */ /* 0x0002a20008001108 */
[----:B------:R-:W-:Y:S02]  /*1710*/  USHF.L.U32 UR35, UR35, 0x7, URZ ;  /* 0x0000000723237899 */ /* 0x000fe400080006ff */
[----:B------:R-:W-:Y:S01]  /*1720*/  USHF.L.U32 UR11, UR11, 0x7, URZ ;  /* 0x000000070b0b7899 */ /* 0x000fe200080006ff */
[----:B------:R-:W-:Y:S11]  /*1730*/  BRA.U !UP0, `(.L_x_20) ;  /* 0x0000000108a47547 */ /* 0x000ff6000b800000 */
[----:B------:R-:W-:Y:S01]  /*1740*/  UMOV UR16, URZ ;  /* 0x000000ff00107c82 */ /* 0x000fe20008000000 */
[----:B------:R-:W-:-:S05]  /*1750*/  UMOV UR17, UR6 ;  /* 0x0000000600117c82 */ /* 0x000fca0008000000 */
.L_x_25:
[----:B-1----:R-:W-:Y:S01]  /*1760*/  ULEA UR33, UR17, UR4, 0x3 ;  /* 0x0000000411217291 */ /* 0x002fe2000f8e18ff */
[----:B--2---:R-:W-:Y:S01]  /*1770*/  @!P5 MOV R3, 0x8000 ;  /* 0x000080000003d802 */ /* 0x004fe20000000f00 */
[----:B--2---:R-:W-:Y:S10]  /*1780*/  @P0 BRA `(.L_x_21) ;  /* 0x00000000000c0947 */ /* 0x004ff40003800000 */
[----:B------:R-:W-:-:S04]  /*1790*/  SHF.L.U32 R4, R17, 0x1f, RZ ;  /* 0x0000001f11047819 */ /* 0x000fc800000006ff */
[----:B------:R-:W2:Y:S02]  /*17a0*/  SYNCS.PHASECHK.TRANS64.TRYWAIT P0, [UR33+0x30], R4 ;  /* 0x00003004ff0075a7 */ /* 0x000ea40008001121 */
[----:B--2---:R-:W-:Y:S05]  /*17b0*/  @!P0 BRA `(.L_x_22) ;  /* 0x0000007400a08947 */ /* 0x004fea0003800000 */
.L_x_21:
[----:B------:R2:W-:Y:S01]  /*17c0*/  @!P5 SYNCS.ARRIVE.TRANS64 RZ, [UR33], R3 ;  /* 0x00000003ffffd9a7 */ /* 0x0005e20008000021 */
[----:B------:R-:W-:Y:S04]  /*17d0*/  BSSY.RECONVERGENT B0, `(.L_x_23) ;  /* 0x0000003000007945 */ /* 0x000fe80003800200 */
[----:B------:R-:W-:Y:S05]  /*17e0*/  @P4 BRA `(.L_x_24) ;  /* 0x0000000000044947 */ /* 0x000fea0003800000 */
[----:B------:R-:W-:Y:S05]  /*17f0*/  BPT.TRAP 0x1 ;  /* 0x000000040000795c */ /* 0x000fea0000300000 */
.L_x_24:
[----:B------:R-:W-:Y:S05]  /*1800*/  BSYNC.RECONVERGENT B0 ;  /* 0x0000000000007941 */ /* 0x000fea0003800200 */
.L_x_23:
[----:B------:R-:W-:Y:S02]  /*1810*/  UIADD3 UR6, UPT, UPT, UR17, 0x1, URZ ;  /* 0x0000000111067890 */ /* 0x000fe4000fffe0ff */
[----:B------:R-:W-:Y:S02]  /*1820*/  UIADD3 UR26, UP1, UPT, UR22, 0x80, URZ ;  /* 0x00000080161a7890 */ /* 0x000fe4000ff3e0ff */
[----:B------:R-:W-:Y:S02]  /*1830*/  UISETP.NE.AND UP0, UPT, UR6, 0x6, UPT ;  /* 0x000000060600788c */ /* 0x000fe4000bf05270 */
[----:B------:R-:W-:Y:S02]  /*1840*/  USHF.L.U32 UR34, UR16, 0x6, URZ ;  /* 0x0000000610227899 */ /* 0x000fe400080006ff */
[----:B------:R-:W-:Y:S02]  /*1850*/  USEL UR9, URZ, 0x1, UP0 ;  /* 0x00000001ff097887 */ /* 0x000fe40008000000 */
[----:B------:R-:W-:-:S02]  /*1860*/  USEL UR6, UR6, URZ, UP0 ;  /* 0x000000ff06067287 */ /* 0x000fc40008000000 */
[----:B------:R-:W-:Y:S02]  /*1870*/  UIADD3 UR20, UP0, UPT, UR22, 0x180, URZ ;  /* 0x0000018016147890 */ /* 0x000fe4000ff1e0ff */
[----:B------:R-:W-:Y:S01]  /*1880*/  ULEA UR8, UR6, UR4, 0x3 ;  /* 0x0000000406087291 */ /* 0x000fe2000f8e18ff */
[----:B------:R-:W-:Y:S01]  /*1890*/  LOP3.LUT R17, R17, UR9, RZ, 0x3c, !PT ;  /* 0x0000000911117c12 */ /* 0x000fe2000f8e3cff */
[----:B------:R-:W-:Y:S02]  /*18a0*/  UIADD3.X UR27, UPT, UPT, URZ, UR23, URZ, UP1, !UPT ;  /* 0x00000017ff1b7290 */ /* 0x000fe40008ffe4ff */
[----:B------:R-:W-:Y:S01]  /*18b0*/  UIADD3.X UR21, UPT, UPT, URZ, UR23, URZ, UP0, !UPT ;  /* 0x00000017ff157290 */ /* 0x000fe200087fe4ff */
[----:B-1----:R-:W-:Y:S01]  /*18c0*/  SHF.L.U32 R2, R17, 0x1f, RZ ;  /* 0x0000001f11027819 */ /* 0x002fe200000006ff */
[----:B------:R-:W-:Y:S01]  /*18d0*/  UMOV UR18, 0x0 ;  /* 0x0000000000127882 */ /* 0x000fe20000000000 */
[----:B------:R-:W-:Y:S01]  /*18e0*/  UMOV UR19, 0x10000000 ;  /* 0x1000000000137882 */ /* 0x000fe20000000000 */
[----:B------:R-:W-:Y:S01]  /*18f0*/  UMOV UR12, UR36 ;  /* 0x00000024000c7c82 */ /* 0x000fe20008000000 */
[----:B------:R1:W1:Y:S01]  /*1900*/  SYNCS.PHASECHK.TRANS64.TRYWAIT P0, [UR8+0x30], R2 ;  /* 0x00003002ff0075a7 */ /* 0x0002620008001108 */
[----:B------:R-:W-:Y:S01]  /*1910*/  ULEA UR8, UR17, UR4, 0xe ;  /* 0x0000000411087291 */ /* 0x000fe2000f8e70ff */
[----:B------:R-:W-:Y:S01]  /*1920*/  UMOV UR9, UR33 ;  /* 0x0000002100097c82 */ /* 0x000fe20008000000 */
[----:B------:R-:W-:-:S02]  /*1930*/  UMOV UR10, UR34 ;  /* 0x00000022000a7c82 */ /* 0x000fc40008000000 */
[----:B------:R-:W-:Y:S02]  /*1940*/  UIADD3 UR32, UPT, UPT, UR8, 0x8400, URZ ;  /* 0x0000840008207890 */ /* 0x000fe4000fffe0ff */
[----:B------:R-:W-:Y:S02]  /*1950*/  UIADD3 UR8, UPT, UPT, UR8, 0x20400, URZ ;  /* 0x0002040008087890 */ /* 0x000fe4000fffe0ff */
[----:B------:R-:W-:Y:S01]  /*1960*/  UIADD3 UR16, UPT, UPT, UR16, 0x1, URZ ;  /* 0x0000000110107890 */ /* 0x000fe2000fffe0ff */
[----:B------:R-:W-:Y:S01]  /*1970*/  UMOV UR24, UR5 ;  /* 0x0000000500187c82 */ /* 0x000fe20008000000 */
[----:B------:R-:W-:Y:S02]  /*1980*/  UMOV UR17, UR6 ;  /* 0x0000000600117c82 */ /* 0x000fe40008000000 */
[----:B------:R-:W-:Y:S01]  /*1990*/  UISETP.NE.AND UP0, UPT, UR16, UR5, UPT ;  /* 0x000000051000728c */ /* 0x000fe2000bf05270 */
[----:B------:R1:W-:Y:S02]  /*19a0*/  UTMALDG.3D [UR32], [UR26], desc[UR18] ;  /* 0x000012201a0075b4 */ /* 0x0003e40008011000 */
[----:B------:R1:W-:Y:S06]  /*19b0*/  UTMALDG.3D [UR8], [UR20], desc[UR18] ;  /* 0x00001208140075b4 */ /* 0x0003ec0008011000 */
[----:B------:R-:W-:Y:S05]  /*19c0*/  BRA.U UP0, `(.L_x_25) ;  /* 0xfffffffd00647547 */ /* 0x000fea000b83ffff */
.L_x_20:
[----:B-1----:R-:W-:Y:S01]  /*19d0*/  ULEA UR8, UR6, UR4, 0x3 ;  /* 0x0000000406087291 */ /* 0x002fe2000f8e18ff */
[----:B------:R-:W-:Y:S01]  /*19e0*/  SHF.L.U32 R2, R17, 0x1f, RZ ;  /* 0x0000001f11027819 */ /* 0x000fe200000006ff */
[----:B------:R-:W-:Y:S01]  /*19f0*/  @!P1 SYNCS.ARRIVE.TRANS64.A1T0 RZ, [UR4+0xa8], RZ ;  /* 0x0000a8ffffff99a7 */ /* 0x000fe20008100004 */
[----:B------:R-:W-:-:S06]  /*1a00*/  UISETP.GT.AND UP0, UPT, UR15, UR14, UPT ;  /* 0x0000000e0f00728c */ /* 0x000fcc000bf04270 */
[----:B--2---:R1:W2:Y:S03]  /*1a10*/  SYNCS.PHASECHK.TRANS64.TRYWAIT P0, [UR8+0x30], R2 ;  /* 0x00003002ff0075a7 */ /* 0x0042a60008001108 */
[----:B------:R-:W-:Y:S05]  /*1a20*/  BRA.U !UP0, `(.L_x_26) ;  /* 0x0000000108a87547 */ /* 0x000fea000b800000 */
[----:B------:R-:W-:Y:S01]  /*1a30*/  UIADD3 UR21, UPT, UPT, UR7, UR24, URZ ;  /* 0x0000001807157290 */ /* 0x000fe2000fffe0ff */
[----:B------:R-:W-:-:S11]  /*1a40*/  UMOV UR25, UR6 ;  /* 0x0000000600197c82 */ /* 0x000fd60008000000 */
.L_x_31:
[----:B-1----:R-:W-:Y:S01]  /*1a50*/  ULEA UR17, UR25, UR4, 0x3 ;  /* 0x0000000419117291 */ /* 0x002fe2000f8e18ff */
[----:B--2---:R-:W-:Y:S01]  /*1a60*/  @!P5 MOV R3, 0x8000 ;  /* 0x000080000003d802 */ /* 0x004fe20000000f00 */
[----:B--2---:R-:W-:Y:S10]  /*1a70*/  @P0 BRA `(.L_x_27) ;  /* 0x00000000000c0947 */ /* 0x004ff40003800000 */
[----:B------:R-:W-:-:S04]  /*1a80*/  SHF.L.U32 R4, R17, 0x1f, RZ ;  /* 0x0000001f11047819 */ /* 0x000fc800000006ff */
[----:B------:R-:W2:Y:S02]  /*1a90*/  SYNCS.PHASECHK.TRANS64.TRYWAIT P0, [UR17+0x30], R4 ;  /* 0x00003004ff0075a7 */ /* 0x000ea40008001111 */
[----:B--2---:R-:W-:Y:S05]  /*1aa0*/  @!P0 BRA `(.L_x_28) ;  /* 0x0000007000fc8947 */ /* 0x004fea0003800000 */
.L_x_27:
[----:B------:R2:W-:Y:S01]  /*1ab0*/  @!P5 SYNCS.ARRIVE.TRANS64 RZ, [UR17], R3 ;  /* 0x00000003ffffd9a7 */ /* 0x0005e20008000011 */
[----:B------:R-:W-:Y:S04]  /*1ac0*/  BSSY.RECONVERGENT B0, `(.L_x_29) ;  /* 0x0000003000007945 */ /* 0x000fe80003800200 */
[----:B------:R-:W-:Y:S05]  /*1ad0*/  @P4 BRA `(.L_x_30) ;  /* 0x0000000000044947 */ /* 0x000fea0003800000 */
[----:B------:R-:W-:Y:S05]  /*1ae0*/  BPT.TRAP 0x1 ;  /* 0x000000040000795c */ /* 0x000fea0000300000 */
.L_x_30:
[----:B------:R-:W-:Y:S05]  /*1af0*/  BSYNC.RECONVERGENT B0 ;  /* 0x0000000000007941 */ /* 0x000fea0003800200 */
.L_x_29:
        /* <DEDUP_REMOVED lines=20> */
[----:B------:R-:W-:Y:S01]  /*1c40*/  UIADD3 UR8, UPT, UPT, UR8, 0x20400, URZ ;  /* 0x0002040008087890 */ /* 0x000fe2000fffe0ff */
[----:B------:R-:W-:Y:S01]  /*1c50*/  UMOV UR9, UR17 ;  /* 0x0000001100097c82 */ /* 0x000fe20008000000 */
[----:B------:R-:W-:Y:S01]  /*1c60*/  UMOV UR10, UR18 ;  /* 0x00000012000a7c82 */ /* 0x000fe20008000000 */
[----:B------:R-:W-:Y:S01]  /*1c70*/  UIADD3 UR24, UPT, UPT, UR24, 0x1, URZ ;  /* 0x0000000118187890 */ /* 0x000fe2000fffe0ff */
[----:B------:R-:W-:-:S03]  /*1c80*/  UMOV UR25, UR6 ;  /* 0x0000000600197c82 */ /* 0x000fc60008000000 */
[----:B------:R1:W-:Y:S01]  /*1c90*/  UTMALDG.3D [UR16], [UR30], desc[UR26] ;  /* 0x00001a101e0075b4 */ /* 0x0003e20008011000 */
[----:B------:R-:W-:Y:S01]  /*1ca0*/  UISETP.NE.AND UP0, UPT, UR24, UR21, UPT ;  /* 0x000000151800728c */ /* 0x000fe2000bf05270 */
[----:B------:R1:W-:Y:S08]  /*1cb0*/  UTMALDG.3D [UR8], [UR28], desc[UR26] ;  /* 0x00001a081c0075b4 */ /* 0x0003f00008011000 */
[----:B------:R-:W-:Y:S05]  /*1cc0*/  BRA.U UP0, `(.L_x_31) ;  /* 0xfffffffd00607547 */ /* 0x000fea000b83ffff */
.L_x_26:
[C---:B-1----:R-:W-:Y:S01]  /*1cd0*/  LEA R2, R16.reuse, UR4, 0x3 ;  /* 0x0000000410027c11 */ /* 0x042fe2000f8e18ff */
[----:B------:R-:W-:Y:S01]  /*1ce0*/  NOP ;  /* 0x0000000000007918 */ /* 0x000fe20000000000 */
[----:B--2---:R-:W-:Y:S02]  /*1cf0*/  SHF.L.U32 R3, R13, 0x1f, RZ ;  /* 0x0000001f0d037819 */ /* 0x004fe400000006ff */
[----:B------:R-:W-:Y:S02]  /*1d00*/  LEA R4, R16, UR4, 0x4 ;  /* 0x0000000410047c11 */ /* 0x000fe4000f8e20ff */
[----:B------:R-:W1:Y:S02]  /*1d10*/  SYNCS.PHASECHK.TRANS64.TRYWAIT P0, [R2+URZ+0xb0], R3 ;  /* 0x0000b003020075a7 */ /* 0x000e6400080011ff */
[----:B-1----:R-:W-:Y:S05]  /*1d20*/  @!P0 BRA `(.L_x_32) ;  /* 0x0000007000748947 */ /* 0x002fea0003800000 */
.L_x_136:
[----:B------:R-:W2:Y:S01]  /*1d30*/  LDS.128 R4, [R4+0x140] ;  /* 0x0001400004047984 */ /* 0x000ea20000000c00 */
[----:B---3--:R-:W-:Y:S01]  /*1d40*/  ISETP.GE.AND P0, PT, R40, 0x1, PT ;  /* 0x000000012800780c */ /* 0x008fe20003f06270 */
[----:B-1----:R-:W-:Y:S01]  /*1d50*/  VIADD R2, R2, 0xc0 ;  /* 0x000000c002027836 */ /* 0x002fe20000000000 */
[----:B------:R-:W-:Y:S01]  /*1d60*/  @!PT LDS RZ, [RZ] ;  /* 0x00000000fffff984 */ /* 0x000fe20000000800 */
[----:B------:R-:W-:Y:S01]  /*1d70*/  @!PT LDS RZ, [RZ] ;  /* 0x00000000fffff984 */ /* 0x000fe20000000800 */
[----:B------:R-:W-:Y:S01]  /*1d80*/  @!PT LDS RZ, [RZ] ;  /* 0x00000000fffff984 */ /* 0x000fe20000000800 */
[----:B------:R-:W-:Y:S01]  /*1d90*/  @!PT LDS RZ, [RZ] ;  /* 0x00000000fffff984 */ /* 0x000fe20000000800 */
[----:B------:R1:W-:Y:S06]  /*1da0*/  MEMBAR.ALL.CTA ;  /* 0x0000000000007992 */ /* 0x0003ec0000008000 */
[----:B-1----:R-:W1:Y:S01]  /*1db0*/  FENCE.VIEW.ASYNC.S ;  /* 0x00000000000073c6 */ /* 0x002e620000000000 */
[----:B------:R-:W-:-:S04]  /*1dc0*/  PRMT R2, RZ, 0x654, R2 ;  /* 0x00000654ff027816 */ /* 0x000fc80000000002 */
[----:B-1----:R1:W-:Y:S01]  /*1dd0*/  SYNCS.ARRIVE.TRANS64.RED.A1T0 RZ, [R2+URZ], RZ ;  /* 0x000000ff02ff79a7 */ /* 0x0023e200081004ff */
[----:B--2---:R-:W-:-:S13]  /*1de0*/  LOP3.LUT P2, RZ, R6, 0x1, RZ, 0xc0, !PT ;  /* 0x0000000106ff7812 */ /* 0x004fda000784c0ff */
[----:B------:R-:W-:Y:S01]  /*1df0*/  @P2 SHF.R.U32.HI R3, RZ, 0x10, R5 ;  /* 0x00000010ff032819 */ /* 0x000fe20000011605 */
[----:B------:R-:W-:Y:S01]  /*1e00*/  VOTEU.ANY UP0, P2 ;  /* 0x0000000000ff7886 */ /* 0x000fe20001000100 */
[----:B------:R-:W-:Y:S02]  /*1e10*/  @P2 MOV R10, R4 ;  /* 0x00000004000a2202 */ /* 0x000fe40000000f00 */
[----:B------:R-:W-:Y:S02]  /*1e20*/  @P2 R2UR.BROADCAST UR8, R3 ;  /* 0x00000000030822ca */ /* 0x000fe400008e0000 */
[----:B------:R-:W-:-:S11]  /*1e30*/  @P2 LOP3.LUT R9, R5, 0xffff, RZ, 0xc0, !PT ;  /* 0x0000ffff05092812 */ /* 0x000fd600078ec0ff */
[----:B------:R-:W-:Y:S01]  /*1e40*/  @UP0 UMOV UR36, UR8 ;  /* 0x0000000800240c82 */ /* 0x000fe20008000000 */
[----:B-1----:R-:W-:Y:S05]  /*1e50*/  @!P0 BRA `(.L_x_33) ;  /* 0x0000000000b88947 */ /* 0x002fea0003800000 */
[----:B------:R-:W4:Y:S01]  /*1e60*/  LDC.64 R4, c[0x0][0xb18] ;  /* 0x0002c600ff047b82 */ /* 0x000f220000000a00 */
[----:B------:R-:W-:-:S07]  /*1e70*/  ISETP.NE.AND P3, PT, R40, 0x1, PT ;  /* 0x000000012800780c */ /* 0x000fce0003f65270 */
[----:B------:R-:W1:Y:S08]  /*1e80*/  LDC.64 R6, c[0x0][0xb10] ;  /* 0x0002c400ff067b82 */ /* 0x000e700000000a00 */
[----:B------:R-:W2:Y:S08]  /*1e90*/  LDC R14, c[0x0][0xb20] ;  /* 0x0002c800ff0e7b82 */ /* 0x000eb00000000800 */
[----:B------:R-:W3:Y:S01]  /*1ea0*/  LDC R15, c[0x0][0xb0c] ;  /* 0x0002c300ff0f7b82 */ /* 0x000ee20000000800 */
[----:B----4-:R-:W-:Y:S01]  /*1eb0*/  IMAD.HI.U32 R19, R0, R5, RZ ;  /* 0x0000000500137227 */ /* 0x010fe200078e00ff */
[----:B------:R-:W-:-:S03]  /*1ec0*/  ISETP.NE.AND P0, PT, R4, 0x1, PT ;  /* 0x000000010400780c */ /* 0x000fc60003f05270 */
[----:B------:R-:W-:-:S03]  /*1ed0*/  IMAD.HI.U32 R5, R9, R5, RZ ;  /* 0x0000000509057227 */ /* 0x000fc600078e00ff */
[----:B------:R-:W4:Y:S01]  /*1ee0*/  LDC.64 R2, c[0x0][0xb28] ;  /* 0x0002ca00ff027b82 */ /* 0x000f220000000a00 */
[----:B-1----:R-:W-:-:S04]  /*1ef0*/  IMAD.HI.U32 R20, R8, R6, RZ ;  /* 0x0000000608147227 */ /* 0x002fc800078e00ff */
[----:B------:R-:W-:Y:S01]  /*1f00*/  IMAD.HI.U32 R21, R10, R6, RZ ;  /* 0x000000060a157227 */ /* 0x000fe200078e00ff */
[----:B------:R-:W-:Y:S02]  /*1f10*/  SHF.R.U32.HI R20, RZ, R7, R20 ;  /* 0x00000007ff147219 */ /* 0x000fe40000011614 */
[-C--:B--2---:R-:W-:Y:S02]  /*1f20*/  SHF.R.U32.HI R19, RZ, R14.reuse, R19 ;  /* 0x0000000eff137219 */ /* 0x084fe40000011613 */
[----:B------:R-:W-:Y:S02]  /*1f30*/  SHF.R.U32.HI R5, RZ, R14, R5 ;  /* 0x0000000eff057219 */ /* 0x000fe40000011605 */
[----:B------:R-:W-:Y:S02]  /*1f40*/  SEL R19, R0, R19, !P0 ;  /* 0x0000001300137207 */ /* 0x000fe40004000000 */
[----:B------:R-:W-:Y:S02]  /*1f50*/  SHF.R.U32.HI R21, RZ, R7, R21 ;  /* 0x00000007ff157219 */ /* 0x000fe40000011615 */
[----:B---3--:R-:W-:-:S02]  /*1f60*/  ISETP.NE.AND P1, PT, R15, 0x1, PT ;  /* 0x000000010f00780c */ /* 0x008fc40003f25270 */
[----:B------:R-:W-:Y:S02]  /*1f70*/  SEL R5, R9, R5, !P0 ;  /* 0x0000000509057207 */ /* 0x000fe40004000000 */
[----:B------:R-:W-:Y:S02]  /*1f80*/  SEL R20, R8, R20, !P1 ;  /* 0x0000001408147207 */ /* 0x000fe40004800000 */
[----:B------:R-:W-:Y:S01]  /*1f90*/  SEL R21, R10, R21, !P1 ;  /* 0x000000150a157207 */ /* 0x000fe20004800000 */
[----:B----4-:R-:W-:-:S04]  /*1fa0*/  IMAD.HI.U32 R18, R19, R2, RZ ;  /* 0x0000000213127227 */ /* 0x010fc800078e00ff */
        /* <DEDUP_REMOVED lines=10> */
[----:B------:R-:W-:-:S04]  /*2050*/  @!P0 IMAD.HI.U32 R7, R21, R2, RZ ;  /* 0x0000000215078227 */ /* 0x000fc800078e00ff */
[----:B------:R-:W-:Y:S01]  /*2060*/  IMAD.MOV R2, RZ, RZ, -R6 ;  /* 0x000000ffff027224 */ /* 0x000fe200078e0a06 */
[----:B------:R-:W-:Y:S02]  /*2070*/  @!P0 SHF.R.U32.HI R3, RZ, R3, R7 ;  /* 0x00000003ff038219 */ /* 0x000fe40000011607 */
[----:B------:R-:W-:Y:S01]  /*2080*/  IADD3 R7, PT, PT, -R5, RZ, RZ ;  /* 0x000000ff05077210 */ /* 0x000fe20007ffe1ff */
[----:B------:R-:W-:Y:S01]  /*2090*/  IMAD R2, R40, R2, R5 ;  /* 0x0000000228027224 */ /* 0x000fe200078e0205 */
        /* <DEDUP_REMOVED lines=10> */
.L_x_33:
[----:B------:R-:W1:Y:S02]  /*2140*/  LDCU UR8, c[0x0][0xb30] ;  /* 0x00016600ff0877ac */ /* 0x000e640008000800 */
[----:B-1----:R-:W-:-:S09]  /*2150*/  UISETP.NE.AND UP0, UPT, UR8, 0x1, UPT ;  /* 0x000000010800788c */ /* 0x002fd2000bf05270 */
[----:B------:R-:W-:Y:S05]  /*2160*/  BRA.U UP0, `(.L_x_34) ;  /* 0x0000000100407547 */ /* 0x000fea000b800000 */
[----:B------:R-:W1:Y:S08]  /*2170*/  LDC.64 R4, c[0x0][0xb10] ;  /* 0x0002c400ff047b82 */ /* 0x000e700000000a00 */
[----:B------:R-:W2:Y:S08]  /*2180*/  LDC.64 R2, c[0x0][0xb18] ;  /* 0x0002c600ff027b82 */ /* 0x000eb00000000a00 */
[----:B------:R-:W3:Y:S08]  /*2190*/  LDC R6, c[0x0][0xb20] ;  /* 0x0002c800ff067b82 */ /* 0x000ef00000000800 */
[----:B------:R-:W4:Y:S01]  /*21a0*/  LDC R7, c[0x0][0xb0c] ;  /* 0x0002c300ff077b82 */ /* 0x000f220000000800 */
[----:B-1----:R-:W-:-:S05]  /*21b0*/  IMAD.HI.U32 R4, R10, R4, RZ ;  /* 0x000000040a047227 */ /* 0x002fca00078e00ff */
[----:B------:R-:W-:Y:S01]  /*21c0*/  SHF.R.U32.HI R4, RZ, R5, R4 ;  /* 0x00000005ff047219 */ /* 0x000fe20000011604 */
[----:B--2---:R-:W-:Y:S01]  /*21d0*/  IMAD.HI.U32 R3, R9, R3, RZ ;  /* 0x0000000309037227 */ /* 0x004fe200078e00ff */
[----:B------:R-:W-:-:S04]  /*21e0*/  ISETP.NE.AND P0, PT, R2, 0x1, PT ;  /* 0x000000010200780c */ /* 0x000fc80003f05270 */
[----:B---3--:R-:W-:-:S04]  /*21f0*/  SHF.R.U32.HI R3, RZ, R6, R3 ;  /* 0x00000006ff037219 */ /* 0x008fc80000011603 */
[----:B------:R-:W-:Y:S02]  /*2200*/  SEL R3, R9, R3, !P0 ;  /* 0x0000000309037207 */ /* 0x000fe40004000000 */
[----:B----4-:R-:W-:-:S04]  /*2210*/  ISETP.NE.AND P1, PT, R7, 0x1, PT ;  /* 0x000000010700780c */ /* 0x010fc80003f25270 */
[----:B------:R-:W-:-:S05]  /*2220*/  SEL R4, R10, R4, !P1 ;  /* 0x000000040a047207 */ /* 0x000fca0004800000 */
[----:B------:R-:W-:Y:S02]  /*2230*/  IMAD.IADD R5, R3, 0x1, -R4 ;  /* 0x0000000103057824 */ /* 0x000fe400078e0a04 */
[----:B------:R-:W-:Y:S02]  /*2240*/  IMAD.IADD R3, R4, 0x1, -R3 ;  /* 0x0000000104037824 */ /* 0x000fe400078e0a03 */
[----:B------:R-:W-:Y:S02]  /*2250*/  IMAD R10, R5, R7, R10 ;  /* 0x00000007050a7224 */ /* 0x000fe400078e020a */
[----:B------:R-:W-:-:S07]  /*2260*/  IMAD R9, R3, R2, R9 ;  /* 0x0000000203097224 */ /* 0x000fce00078e0209 */
.L_x_34:
[----:B------:R-:W-:Y:S01]  /*2270*/  VIADD R16, R16, 0x1 ;  /* 0x0000000110107836 */ /* 0x000fe20000000000 */
[----:B------:R-:W-:Y:S01]  /*2280*/  PLOP3.LUT P1, PT, PT, PT, PT, 0x80, 0x8 ;  /* 0x000000000008781c */ /* 0x000fe20003f2f070 */
[----:B------:R-:W-:Y:S02]  /*2290*/  IMAD.IADD R15, R10, 0x1, R87 ;  /* 0x000000010a0f7824 */ /* 0x000fe400078e0257 */
[----:B------:R-:W-:Y:S01]  /*22a0*/  IMAD.IADD R14, R9, 0x1, R86 ;  /* 0x00000001090e7824 */ /* 0x000fe200078e0256 */
[----:B------:R-:W-:-:S04]  /*22b0*/  ISETP.NE.AND P0, PT, R16, 0x2, PT ;  /* 0x000000021000780c */ /* 0x000fc80003f05270 */
[----:B------:R-:W-:Y:S02]  /*22c0*/  SEL R2, RZ, 0x1, P0 ;  /* 0x00000001ff027807 */ /* 0x000fe40000000000 */
[----:B------:R-:W-:Y:S02]  /*22d0*/  SEL R16, R16, RZ, P0 ;  /* 0x000000ff10107207 */ /* 0x000fe40000000000 */
[----:B------:R-:W-:Y:S01]  /*22e0*/  LOP3.LUT R13, R13, R2, RZ, 0x3c, !PT ;  /* 0x000000020d0d7212 */ /* 0x000fe200078e3cff */
[----:B------:R-:W-:Y:S06]  /*22f0*/  @P2 BRA `(.L_x_35) ;  /* 0xfffffff000a02947 */ /* 0x000fec000383ffff */
[----:B------:R-:W-:Y:S01]  /*2300*/  UIADD3 UR4, UPT, UPT, UR4, 0x30, URZ ;  /* 0x0000003004047890 */ /* 0x000fe2000fffe0ff */
[----:B------:R-:W-:-:S03]  /*2310*/  SHF.L.U32 R2, R17, 0x1f, RZ ;  /* 0x0000001f11027819 */ /* 0x000fc600000006ff */
[----:B------:R-:W-:-:S09]  /*2320*/  ULEA UR5, UR6, UR4, 0x3 ;  /* 0x0000000406057291 */ /* 0x000fd2000f8e18ff */
[----:B------:R-:W1:Y:S02]  /*2330*/  SYNCS.PHASECHK.TRANS64.TRYWAIT P0, [UR5], R2 ;  /* 0x00000002ff0075a7 */ /* 0x000e640008001105 */
[----:B-1----:R-:W-:Y:S05]  /*2340*/  @!P0 BRA `(.L_x_36) ;  /* 0x0000006c00008947 */ /* 0x002fea0003800000 */
.L_x_138:
[----:B------:R-:W-:-:S04]  /*2350*/  UIADD3 UR6, UPT, UPT, UR6, 0x1, URZ ;  /* 0x0000000106067890 */ /* 0x000fc8000fffe0ff */
[----:B------:R-:W-:-:S04]  /*2360*/  UISETP.NE.AND UP0, UPT, UR6, 0x6, UPT ;  /* 0x000000060600788c */ /* 0x000fc8000bf05270 */
[----:B------:R-:W-:Y:S02]  /*2370*/  USEL UR7, URZ, 0x1, UP0 ;  /* 0x00000001ff077887 */ /* 0x000fe40008000000 */
[----:B------:R-:W-:-:S04]  /*2380*/  USEL UR6, UR6, URZ, UP0 ;  /* 0x000000ff06067287 */ /* 0x000fc80008000000 */
[----:B------:R-:W-:Y:S01]  /*2390*/  ULEA UR5, UR6, UR4, 0x3 ;  /* 0x0000000406057291 */ /* 0x000fe2000f8e18ff */
[----:B-1----:R-:W-:-:S04]  /*23a0*/  LOP3.LUT R2, R17, UR7, RZ, 0x3c, !PT ;  /* 0x0000000711027c12 */ /* 0x002fc8000f8e3cff */
[----:B------:R-:W-:-:S04]  /*23b0*/  SHF.L.U32 R3, R2, 0x1f, RZ ;  /* 0x0000001f02037819 */ /* 0x000fc800000006ff */
[----:B------:R-:W1:Y:S02]  /*23c0*/  SYNCS.PHASECHK.TRANS64.TRYWAIT P0, [UR5], R3 ;  /* 0x00000003ff0075a7 */ /* 0x000e640008001105 */
[----:B-1----:R-:W-:Y:S05]  /*23d0*/  @!P0 BRA `(.L_x_37) ;  /* 0x0000006800f48947 */ /* 0x002fea0003800000 */
.L_x_140:
[----:B------:R-:W-:-:S04]  /*23e0*/  UIADD3 UR6, UPT, UPT, UR6, 0x1, URZ ;  /* 0x0000000106067890 */ /* 0x000fc8000fffe0ff */
[----:B------:R-:W-:-:S04]  /*23f0*/  UISETP.NE.AND UP0, UPT, UR6, 0x6, UPT ;  /* 0x000000060600788c */ /* 0x000fc8000bf05270 */
[----:B------:R-:W-:Y:S02]  /*2400*/  USEL UR7, URZ, 0x1, UP0 ;  /* 0x00000001ff077887 */ /* 0x000fe40008000000 */
[----:B------:R-:W-:-:S04]  /*2410*/  USEL UR6, UR6, URZ, UP0 ;  /* 0x000000ff06067287 */ /* 0x000fc80008000000 */
[----:B------:R-:W-:Y:S01]  /*2420*/  ULEA UR5, UR6, UR4, 0x3 ;  /* 0x0000000406057291 */ /* 0x000fe2000f8e18ff */
[----:B------:R-:W-:-:S04]  /*2430*/  LOP3.LUT R2, R2, UR7, RZ, 0x3c, !PT ;  /* 0x0000000702027c12 */ /* 0x000fc8000f8e3cff */
[----:B-1----:R-:W-:-:S04]  /*2440*/  SHF.L.U32 R3, R2, 0x1f, RZ ;  /* 0x0000001f02037819 */ /* 0x002fc800000006ff */
[----:B------:R-:W1:Y:S02]  /*2450*/  SYNCS.PHASECHK.TRANS64.TRYWAIT P0, [UR5], R3 ;  /* 0x00000003ff0075a7 */ /* 0x000e640008001105 */
[----:B-1----:R-:W-:Y:S05]  /*2460*/  @!P0 BRA `(.L_x_38) ;  /* 0x0000006800e88947 */ /* 0x002fea0003800000 */
.L_x_142:
        /* <DEDUP_REMOVED lines=9> */
.L_x_144:
        /* <DEDUP_REMOVED lines=9> */
.L_x_146:
[----:B------:R-:W-:-:S04]  /*2590*/  UIADD3 UR6, UPT, UPT, UR6, 0x1, URZ ;  /* 0x0000000106067890 */ /* 0x000fc8000fffe0ff */
[----:B------:R-:W-:-:S04]  /*25a0*/  UISETP.NE.AND UP0, UPT, UR6, 0x6, UPT ;  /* 0x000000060600788c */ /* 0x000fc8000bf05270 */
[----:B------:R-:W-:Y:S02]  /*25b0*/  USEL UR5, URZ, 0x1, UP0 ;  /* 0x00000001ff057887 */ /* 0x000fe40008000000 */
[----:B------:R-:W-:-:S04]  /*25c0*/  USEL UR6, UR6, URZ, UP0 ;  /* 0x000000ff06067287 */ /* 0x000fc80008000000 */
[----:B------:R-:W-:Y:S01]  /*25d0*/  ULEA UR6, UR6, UR4, 0x3 ;  /* 0x0000000406067291 */ /* 0x000fe2000f8e18ff */
[----:B------:R-:W-:-:S04]  /*25e0*/  LOP3.LUT R2, R2, UR5, RZ, 0x3c, !PT ;  /* 0x0000000502027c12 */ /* 0x000fc8000f8e3cff */
[----:B------:R-:W-:Y:S01]  /*25f0*/  SHF.L.U32 R2, R2, 0x1f, RZ ;  /* 0x0000001f02027819 */ /* 0x000fe200000006ff */
[----:B-1--4-:R-:W-:-:S07]  /*2600*/  IMAD.U32 R0, RZ, RZ, UR6 ;  /* 0x00000006ff007e24 */ /* 0x012fce000f8e00ff */
.L_x_41:
[----:B-1----:R1:W2:Y:S02]  /*2610*/  SYNCS.PHASECHK.TRANS64.TRYWAIT P0, [R0+URZ], R2 ;  /* 0x00000002000075a7 */ /* 0x0022a400080011ff */
[----:B--2---:R-:W-:Y:S05]  /*2620*/  @!P0 NANOSLEEP.SYNCS 0x989680 ;  /* 0x009896800000895d */ /* 0x004fea0003900000 */
[----:B------:R-:W2:Y:S02]  /*2630*/  @!P0 SYNCS.PHASECHK.TRANS64 P0, [R0+URZ], R2 ;  /* 0x00000002000085a7 */ /* 0x000ea400080010ff */
[----:B--2---:R-:W-:Y:S05]  /*2640*/  @P0 EXIT ;  /* 0x000000000000094d */ /* 0x004fea0003800000 */
[----:B------:R-:W-:Y:S05]  /*2650*/  BRA `(.L_x_41) ;  /* 0xfffffffc00ec7947 */ /* 0x000fea000383ffff */
.L_x_17:
[----:B------:R-:W-:-:S04]  /*2660*/  UISETP.NE.AND UP1, UPT, UR37, URZ, UPT ;  /* 0x000000ff2500728c */ /* 0x000fc8000bf25270 */
[----:B------:R-:W-:-:S09]  /*2670*/  UISETP.NE.OR UP1, UPT, UR8, 0x1, UP1 ;  /* 0x000000010800788c */ /* 0x000fd20008f25670 */
[----:B------:R-:W-:Y:S05]  /*2680*/  BRA.U UP1, `(.L_x_42) ;  /* 0x0000000501487547 */ /* 0x000fea000b800000 */
[----:B------:R-:W-:Y:S01]  /*2690*/  ISETP.NE.AND P2, PT, R2, RZ, PT ;  /* 0x000000ff0200720c */ /* 0x000fe20003f45270 */
[----:B------:R-:W-:Y:S01]  /*26a0*/  IMAD.MOV.U32 R12, RZ, RZ, 0x1 ;  /* 0x00000001ff0c7424 */ /* 0x000fe200078e00ff */
[----:B------:R-:W-:Y:S02]  /*26b0*/  CS2R R10, SRZ ;  /* 0x00000000000a7805 */ /* 0x000fe4000001ff00 */
[----:B------:R-:W-:Y:S01]  /*26c0*/  CS2R R8, SRZ ;  /* 0x0000000000087805 */ /* 0x000fe2000001ff00 */
[----:B------:R-:W-:Y:S01]  /*26d0*/  UMOV UR4, 0x400 ;  /* 0x0000040000047882 */ /* 0x000fe20000000000 */
[----:B------:R-:W-:Y:S01]  /*26e0*/  UMOV UR6, URZ ;  /* 0x000000ff00067c82 */ /* 0x000fe20008000000 */
[----:B------:R-:W-:-:S12]  /*26f0*/  ULEA UR37, UR37, UR4, 0x18 ;  /* 0x0000000425257291 */ /* 0x000fd8000f8ec0ff */
.L_x_46:
[----:B------:R-:W-:Y:S02]  /*2700*/  LEA R0, R8, UR37, 0x3 ;  /* 0x0000002508007c11 */ /* 0x000fe4000f8e18ff */
[----:B------:R-:W-:-:S03]  /*2710*/  SHF.L.U32 R4, R9, 0x1f, RZ ;  /* 0x0000001f09047819 */ /* 0x000fc600000006ff */
[----:B------:R-:W-:Y:S01]  /*2720*/  VIADD R5, R0, 0x120 ;  /* 0x0000012000057836 */ /* 0x000fe20000000000 */
[----:B------:R-:W1:Y:S02]  /*2730*/  SYNCS.PHASECHK.TRANS64.TRYWAIT P0, [R0+URZ+0x110], R4 ;  /* 0x00011004000075a7 */ /* 0x000e6400080011ff */
[----:B-1----:R-:W-:Y:S05]  /*2740*/  @!P0 BRA `(.L_x_43) ;  /* 0x0000006800788947 */ /* 0x002fea0003800000 */
.L_x_147:
[----:B------:R-:W-:Y:S01]  /*2750*/  ULEA UR5, UR6, UR37, 0x3 ;  /* 0x0000002506057291 */ /* 0x000fe2000f8e18ff */
[----:B-1----:R-:W-:Y:S01]  /*2760*/  PRMT R0, RZ, 0x654, R5 ;  /* 0x00000654ff007816 */ /* 0x002fe20000000005 */
[----:B------:R-:W-:Y:S01]  /*2770*/  @!P2 IMAD.MOV.U32 R4, RZ, RZ, 0x10 ;  /* 0x00000010ff04a424 */ /* 0x000fe200078e00ff */
[----:B------:R-:W-:Y:S01]  /*2780*/  SHF.L.U32 R5, R12, 0x1f, RZ ;  /* 0x0000001f0c057819 */ /* 0x000fe200000006ff */
[----:B------:R-:W-:Y:S01]  /*2790*/  UIADD3 UR4, UPT, UPT, UR5, 0xb0, URZ ;  /* 0x000000b005047890 */ /* 0x000fe2000fffe0ff */
[----:B------:R1:W-:Y:S05]  /*27a0*/  SYNCS.ARRIVE.TRANS64.RED.A1T0 RZ, [R0+URZ], RZ ;  /* 0x000000ff00ff79a7 */ /* 0x0003ea00081004ff */
[----:B------:R-:W-:Y:S01]  /*27b0*/  IMAD.U32 R6, RZ, RZ, UR4 ;  /* 0x00000004ff067e24 */ /* 0x000fe2000f8e00ff */
[----:B------:R-:W2:Y:S04]  /*27c0*/  SYNCS.PHASECHK.TRANS64.TRYWAIT P0, [UR5+0xc0], R5 ;  /* 0x0000c005ff0075a7 */ /* 0x000ea80008001105 */
[----:B------:R-:W-:Y:S01]  /*27d0*/  PRMT R6, R2, 0x654, R6 ;  /* 0x0000065402067816 */ /* 0x000fe20000000006 */
[----:B-12---:R-:W-:Y:S06]  /*27e0*/  @!P0 BRA `(.L_x_44) ;  /* 0x0000006800648947 */ /* 0x006fec0003800000 */
.L_x_149:
[----:B------:R-:W-:Y:S01]  /*27f0*/  ULEA UR4, UR6, UR37, 0x4 ;  /* 0x0000002506047291 */ /* 0x000fe2000f8e20ff */
[----:B------:R-:W-:Y:S01]  /*2800*/  SEL R3, R6, R3, !P2 ;  /* 0x0000000306037207 */ /* 0x000fe20005000000 */
[----:B------:R-:W-:Y:S01]  /*2810*/  UIADD3 UR5, UPT, UPT, UR5, 0xb0, URZ ;  /* 0x000000b005057890 */ /* 0x000fe2000fffe0ff */
[----:B-1----:R-:W-:Y:S01]  /*2820*/  LEA R0, R11, UR37, 0x3 ;  /* 0x000000250b007c11 */ /* 0x002fe2000f8e18ff */
[----:B------:R-:W-:Y:S01]  /*2830*/  UIADD3 UR4, UPT, UPT, UR4, 0x140, URZ ;  /* 0x0000014004047890 */ /* 0x000fe2000fffe0ff */
[----:B------:R1:W-:Y:S01]  /*2840*/  @!P2 SYNCS.ARRIVE.TRANS64.RED RZ, [R3+URZ], R4 ;  /* 0x0000000403ffa9a7 */ /* 0x0003e200080004ff */
[----:B------:R-:W-:Y:S01]  /*2850*/  UIADD3 UR6, UPT, UPT, UR6, 0x1, URZ ;  /* 0x0000000106067890 */ /* 0x000fe2000fffe0ff */
[----:B------:R-:W-:-:S03]  /*2860*/  VIADD R8, R8, 0x1 ;  /* 0x0000000108087836 */ /* 0x000fc60000000000 */
[----:B------:R-:W-:Y:S02]  /*2870*/  UISETP.NE.AND UP0, UPT, UR6, 0x2, UPT ;  /* 0x000000020600788c */ /* 0x000fe4000bf05270 */
[----:B------:R-:W-:Y:S01]  /*2880*/  ISETP.NE.AND P0, PT, R8, 0x2, PT ;  /* 0x000000020800780c */ /* 0x000fe20003f05270 */
[----:B------:R-:W-:Y:S06]  /*2890*/  UGETNEXTWORKID.BROADCAST [UR4], [UR5] ;  /* 0x00000000040073ca */ /* 0x000fec0008000100 */
[----:B------:R-:W-:Y:S02]  /*28a0*/  USEL UR4, URZ, 0x1, UP0 ;  /* 0x00000001ff047887 */ /* 0x000fe40008000000 */
[----:B------:R-:W-:-:S04]  /*28b0*/  USEL UR6, UR6, URZ, UP0 ;  /* 0x000000ff06067287 */ /* 0x000fc80008000000 */
[----:B------:R-:W-:Y:S02]  /*28c0*/  LOP3.LUT R12, R12, UR4, RZ, 0x3c, !PT ;  /* 0x000000040c0c7c12 */ /* 0x000fe4000f8e3cff */
[----:B-1----:R-:W-:-:S04]  /*28d0*/  SHF.L.U32 R4, R10, 0x1f, RZ ;  /* 0x0000001f0a047819 */ /* 0x002fc800000006ff */
[----:B------:R-:W1:Y:S02]  /*28e0*/  SYNCS.PHASECHK.TRANS64.TRYWAIT P1, [R0+URZ+0xb0], R4 ;  /* 0x0000b004000075a7 */ /* 0x000e6400080211ff */
[----:B-1----:R-:W-:Y:S05]  /*28f0*/  @!P1 BRA `(.L_x_45) ;  /* 0x0000006800389947 */ /* 0x002fea0003800000 */
.L_x_150:
[C---:B-1----:R-:W-:Y:S01]  /*2900*/  LEA R4, R11.reuse, UR37, 0x4 ;  /* 0x000000250b047c11 */ /* 0x042fe2000f8e20ff */
[----:B------:R-:W-:Y:S01]  /*2910*/  VIADD R0, R0, 0xc0 ;  /* 0x000000c000007836 */ /* 0x000fe20000000000 */
[----:B------:R-:W-:Y:S01]  /*2920*/  SEL R8, R8, RZ, P0 ;  /* 0x000000ff08087207 */ /* 0x000fe20000000000 */
[----:B------:R-:W-:-:S03]  /*2930*/  VIADD R11, R11, 0x1 ;  /* 0x000000010b0b7836 */ /* 0x000fc60000000000 */
[----:B------:R-:W1:Y:S01]  /*2940*/  LDS.128 R4, [R4+0x140] ;  /* 0x0001400004047984 */ /* 0x000e620000000c00 */
[----:B------:R-:W-:Y:S02]  /*2950*/  PRMT R0, RZ, 0x654, R0 ;  /* 0x00000654ff007816 */ /* 0x000fe40000000000 */
[C---:B------:R-:W-:Y:S01]  /*2960*/  ISETP.NE.AND P1, PT, R11.reuse, 0x2, PT ;  /* 0x000000020b00780c */ /* 0x040fe20003f25270 */
[----:B------:R-:W-:Y:S01]  /*2970*/  @!PT LDS RZ, [RZ] ;  /* 0x00000000fffff984 */ /* 0x000fe20000000800 */
[----:B------:R-:W-:Y:S01]  /*2980*/  @!PT LDS RZ, [RZ] ;  /* 0x00000000fffff984 */ /* 0x000fe20000000800 */
[----:B------:R-:W-:Y:S01]  /*2990*/  @!PT LDS RZ, [RZ] ;  /* 0x00000000fffff984 */ /* 0x000fe20000000800 */
[----:B------:R-:W-:Y:S01]  /*29a0*/  @!PT LDS RZ, [RZ] ;  /* 0x00000000fffff984 */ /* 0x000fe20000000800 */
[----:B------:R2:W-:Y:S06]  /*29b0*/  MEMBAR.ALL.CTA ;  /* 0x0000000000007992 */ /* 0x0005ec0000008000 */
[----:B--2---:R-:W2:Y:S01]  /*29c0*/  FENCE.VIEW.ASYNC.S ;  /* 0x00000000000073c6 */ /* 0x004ea20000000000 */
[----:B------:R-:W-:Y:S01]  /*29d0*/  SEL R11, R11, RZ, P1 ;  /* 0x000000ff0b0b7207 */ /* 0x000fe20000800000 */
[----:B--2---:R2:W-:Y:S01]  /*29e0*/  SYNCS.ARRIVE.TRANS64.RED.A1T0 RZ, [R0+URZ], RZ ;  /* 0x000000ff00ff79a7 */ /* 0x0045e200081004ff */
[----:B-1----:R-:W-:-:S02]  /*29f0*/  LOP3.LUT P3, RZ, R6, 0x1, RZ, 0xc0, !PT ;  /* 0x0000000106ff7812 */ /* 0x002fc4000786c0ff */
[----:B------:R-:W-:-:S04]  /*2a00*/  SEL R4, RZ, 0x1, P1 ;  /* 0x00000001ff047807 */ /* 0x000fc80000800000 */
[----:B------:R-:W-:Y:S02]  /*2a10*/  LOP3.LUT R10, R10, R4, RZ, 0x3c, !PT ;  /* 0x000000040a0a7212 */ /* 0x000fe400078e3cff */
[----:B--2---:R-:W-:-:S04]  /*2a20*/  SEL R0, RZ, 0x1, P0 ;  /* 0x00000001ff007807 */ /* 0x004fc80000000000 */
[----:B------:R-:W-:Y:S01]  /*2a30*/  LOP3.LUT R9, R9, R0, RZ, 0x3c, !PT ;  /* 0x0000000009097212 */ /* 0x000fe200078e3cff */
[----:B------:R-:W-:Y:S06]  /*2a40*/  @P3 BRA `(.L_x_46) ;  /* 0xfffffffc002c3947 */ /* 0x000fec000383ffff */
[----:B------:R-:W-:Y:S01]  /*2a50*/  ULEA UR5, UR6, UR37, 0x3 ;  /* 0x0000002506057291 */ /* 0x000fe2000f8e18ff */
[----:B------:R-:W-:-:S08]  /*2a60*/  SHF.L.U32 R2, R12, 0x1f, RZ ;  /* 0x0000001f0c027819 */ /* 0x000fd000000006ff */
[----:B------:R-:W1:Y:S02]  /*2a70*/  SYNCS.PHASECHK.TRANS64 P0, [UR5+0xc0], R2 ;  /* 0x0000c002ff0075a7 */ /* 0x000e640008001005 */
[----:B-1----:R-:W-:Y:S05]  /*2a80*/  @P0 BRA `(.L_x_47) ;  /* 0x0000000000080947 */ /* 0x002fea0003800000 */
[----:B------:R-:W1:Y:S02]  /*2a90*/  SYNCS.PHASECHK.TRANS64.TRYWAIT P0, [UR5+0xc0], R2 ;  /* 0x0000c002ff0075a7 */ /* 0x000e640008001105 */
[----:B-1----:R-:W-:Y:S05]  /*2aa0*/  @!P0 BRA `(.L_x_48) ;  /* 0x0000006400e08947 */ /* 0x002fea0003800000 */
.L_x_47:
[----:B------:R-:W-:-:S04]  /*2ab0*/  UIADD3 UR4, UPT, UPT, UR6, 0x1, URZ ;  /* 0x0000000106047890 */ /* 0x000fc8000fffe0ff */
[----:B------:R-:W-:-:S04]  /*2ac0*/  UISETP.NE.AND UP0, UPT, UR4, 0x2, UPT ;  /* 0x000000020400788c */ /* 0x000fc8000bf05270 */
[----:B------:R-:W-:Y:S02]  /*2ad0*/  USEL UR7, URZ, 0x1, UP0 ;  /* 0x00000001ff077887 */ /* 0x000fe40008000000 */
[----:B------:R-:W-:-:S04]  /*2ae0*/  USEL UR4, UR4, URZ, UP0 ;  /* 0x000000ff04047287 */ /* 0x000fc80008000000 */
[----:B------:R-:W-:Y:S01]  /*2af0*/  ULEA UR4, UR4, UR37, 0x3 ;  /* 0x0000002504047291 */ /* 0x000fe2000f8e18ff */
[----:B-1----:R-:W-:-:S04]  /*2b00*/  LOP3.LUT R2, R12, UR7, RZ, 0x3c, !PT ;  /* 0x000000070c027c12 */ /* 0x002fc8000f8e3cff */
[----:B------:R-:W-:-:S04]  /*2b10*/  SHF.L.U32 R0, R2, 0x1f, RZ ;  /* 0x0000001f02007819 */ /* 0x000fc800000006ff */
[----:B------:R-:W1:Y:S02]  /*2b20*/  SYNCS.PHASECHK.TRANS64 P0, [UR4+0xc0], R0 ;  /* 0x0000c000ff0075a7 */ /* 0x000e640008001004 */
[----:B-1----:R-:W-:Y:S05]  /*2b30*/  @P0 EXIT ;  /* 0x000000000000094d */ /* 0x002fea0003800000 */
[----:B------:R-:W-:Y:S02]  /*2b40*/  SHF.L.U32 R2, R2, 0x1f, RZ ;  /* 0x0000001f02027819 */ /* 0x000fe400000006ff */
[----:B------:R-:W-:-:S07]  /*2b50*/  MOV R0, UR4 ;  /* 0x0000000400007c02 */ /* 0x000fce0008000f00 */
.L_x_49:
[----:B-1----:R1:W2:Y:S02]  /*2b60*/  SYNCS.PHASECHK.TRANS64.TRYWAIT P0, [R0+URZ+0xc0], R2 ;  /* 0x0000c002000075a7 */ /* 0x0022a400080011ff */
[----:B--2---:R-:W-:Y:S05]  /*2b70*/  @!P0 NANOSLEEP.SYNCS 0x989680 ;  /* 0x009896800000895d */ /* 0x004fea0003900000 */
[----:B------:R-:W2:Y:S02]  /*2b80*/  @!P0 SYNCS.PHASECHK.TRANS64 P0, [R0+URZ+0xc0], R2 ;  /* 0x0000c002000085a7 */ /* 0x000ea400080010ff */
[----:B--2---:R-:W-:Y:S05]  /*2b90*/  @P0 EXIT ;  /* 0x000000000000094d */ /* 0x004fea0003800000 */
[----:B------:R-:W-:Y:S05]  /*2ba0*/  BRA `(.L_x_49) ;  /* 0xfffffffc00ec7947 */ /* 0x000fea000383ffff */
.L_x_42:
[----:B------:R-:W-:-:S09]  /*2bb0*/  UISETP.NE.AND UP1, UPT, UR8, URZ, UPT ;  /* 0x000000ff0800728c */ /* 0x000fd2000bf25270 */
[----:B------:R-:W-:Y:S05]  /*2bc0*/  BRA.U UP1, `(.L_x_50) ;  /* 0x0000000d01b47547 */ /* 0x000fea000b800000 */
[----:B------:R-:W-:Y:S01]  /*2bd0*/  UMOV UR4, 0x40 ;  /* 0x0000004000047882 */ /* 0x000fe20000000000 */
[----:B------:R-:W-:Y:S01]  /*2be0*/  NOP ;  /* 0x0000000000007918 */ /* 0x000fe20000000000 */
[----:B------:R-:W-:Y:S01]  /*2bf0*/  ULEA UR4, UR37, UR4, 0x18 ;  /* 0x0000000425047291 */ /* 0x000fe2000f8ec0ff */
[----:B------:R-:W-:Y:S02]  /*2c00*/  UMOV UR5, 0x400 ;  /* 0x0000040000057882 */ /* 0x000fe40000000000 */
[----:B------:R-:W-:-:S06]  /*2c10*/  ULEA UR37, UR37, UR5, 0x18 ;  /* 0x0000000525257291 */ /* 0x000fcc000f8ec0ff */
[----:B------:R-:W1:Y:S02]  /*2c20*/  LDS.U8 R0, [UR4+0x1c] ;  /* 0x00001c04ff007984 */ /* 0x000e640008000000 */
[----:B-1----:R-:W-:-:S13]  /*2c30*/  ISETP.NE.AND P0, PT, R0, RZ, PT ;  /* 0x000000ff0000720c */ /* 0x002fda0003f05270 */
[----:B------:R-:W-:Y:S05]  /*2c40*/  @P0 BRA `(.L_x_51) ;  /* 0x0000000000580947 */ /* 0x000fea0003800000 */
[----:B------:R-:W-:-:S13]  /*2c50*/  ELECT P0, URZ, PT ;  /* 0x0000000000ff782f */ /* 0x000fda0003800000 */
[----:B------:R-:W-:Y:S05]  /*2c60*/  @!P0 BRA `(.L_x_52) ;  /* 0x0000000000608947 */ /* 0x000fea0003800000 */
[----:B------:R-:W-:Y:S01]  /*2c70*/  UMOV UR5, 0x10 ;  /* 0x0000001000057882 */ /* 0x000fe20000000000 */
[----:B------:R-:W-:Y:S01]  /*2c80*/  HFMA2 R0, -RZ, RZ, 0, 5.9604644775390625e-08 ;  /* 0x00000001ff007431 */ /* 0x000fe200000001ff */
[----:B------:R-:W-:-:S03]  /*2c90*/  MOV R2, 0xffff ;  /* 0x0000ffff00027802 */ /* 0x000fc60000000f00 */
[----:B------:R-:W-:Y:S04]  /*2ca0*/  DEPBAR.LE SB1, 0x36 ;  /* 0x00009d800000791a */ /* 0x000fe80000000000 */
[----:B------:R-:W1:Y:S02]  /*2cb0*/  UTCATOMSWS.FIND_AND_SET.ALIGN UP0, UR5, UR5 ;  /* 0x00000005000575e3 */ /* 0x000e640008000800 */
[----:B-1----:R-:W-:Y:S01]  /*2cc0*/  MOV R3, UR5 ;  /* 0x0000000500037c02 */ /* 0x002fe20008000f00 */
[----:B------:R-:W-:Y:S06]  /*2cd0*/  BRA.U UP0, `(.L_x_53) ;  /* 0x0000000100187547 */ /* 0x000fec000b800000 */
.L_x_54:
[----:B------:R-:W-:Y:S05]  /*2ce0*/  NANOSLEEP 0x64 ;  /* 0x000000640000795d */ /* 0x000fea0003800000 */
[----:B------:R-:W-:-:S05]  /*2cf0*/  UMOV UR5, 0x10 ;  /* 0x0000001000057882 */ /* 0x000fca0000000000 */
[----:B------:R-:W-:Y:S04]  /*2d00*/  DEPBAR.LE SB1, 0x36 ;  /* 0x00009d800000791a */ /* 0x000fe80000000000 */
[----:B------:R-:W1:Y:S02]  /*2d10*/  UTCATOMSWS.FIND_AND_SET.ALIGN UP0, UR5, UR5 ;  /* 0x00000005000575e3 */ /* 0x000e640008000800 */
[----:B-1----:R-:W-:Y:S01]  /*2d20*/  MOV R3, UR5 ;  /* 0x0000000500037c02 */ /* 0x002fe20008000f00 */
[----:B------:R-:W-:Y:S05]  /*2d30*/  BRA.U !UP0, `(.L_x_54) ;  /* 0xfffffffd08e87547 */ /* 0x000fea000b83ffff */
.L_x_53:
[-C--:B------:R-:W-:Y:S02]  /*2d40*/  SHF.L.U32 R2, R2, R3.reuse, RZ ;  /* 0x0000000302027219 */ /* 0x080fe400000006ff */
[----:B------:R-:W-:Y:S01]  /*2d50*/  SHF.L.U32 R0, R0, R3, RZ ;  /* 0x0000000300007219 */ /* 0x000fe200000006ff */
[----:B------:R-:W-:Y:S02]  /*2d60*/  IMAD.SHL.U32 R3, R3, 0x20, RZ ;  /* 0x0000002003037824 */ /* 0x000fe400078e00ff */
[----:B------:R1:W-:Y:S04]  /*2d70*/  ATOMS.OR RZ, [UR4+0x14], R2 ;  /* 0x00001402ffff798c */ /* 0x0003e8000b000004 */
[----:B------:R1:W-:Y:S04]  /*2d80*/  ATOMS.OR RZ, [UR4+0x18], R0 ;  /* 0x00001800ffff798c */ /* 0x0003e8000b000004 */
[----:B------:R1:W-:Y:S01]  /*2d90*/  STS [UR37+0x160], R3 ;  /* 0x00016003ff007988 */ /* 0x0003e20008000825 */
[----:B------:R-:W-:Y:S05]  /*2da0*/  BRA `(.L_x_52) ;  /* 0x0000000000107947 */ /* 0x000fea0003800000 */
.L_x_51:
[----:B------:R-:W-:Y:S02]  /*2db0*/  MOV R0, 0xffffffff ;  /* 0xffffffff00007802 */ /* 0x000fe40000000f00 */
[----:B------:R-:W-:-:S03]  /*2dc0*/  MOV R2, 0x2df0 ;  /* 0x00002df000027802 */ /* 0x000fc60000000f00 */
[----:B------:R1:W-:Y:S04]  /*2dd0*/  STS [UR37+0x160], R0 ;  /* 0x00016000ff007988 */ /* 0x0003e80008000825 */
[----:B-1-3-5:R-:W-:Y:S05]  /*2de0*/  CALL.REL.NOINC `($__internal_1_$__cuda_sm10x_tcgen05_guardrail_trap_phase_invalid_during_alloc) ;  /* 0x0000006c00287944 */ /* 0x02afea0003c00000 */
.L_x_52:
[----:B------:R-:W-:Y:S05]  /*2df0*/  WARPSYNC.ALL ;  /* 0x0000000000007948 */ /* 0x000fea0003800000 */
[----:B------:R-:W2:Y:S01]  /*2e00*/  S2UR UR5, SR_CgaCtaId ;  /* 0x00000000000579c3 */ /* 0x000ea20000008800 */
[----:B------:R-:W-:Y:S01]  /*2e10*/  UMOV UR4, 0x400 ;  /* 0x0000040000047882 */ /* 0x000fe20000000000 */
[----:B------:R-:W-:-:S06]  /*2e20*/  NOP ;  /* 0x0000000000007918 */ /* 0x000fcc0000000000 */
[----:B------:R-:W-:Y:S06]  /*2e30*/  BAR.ARV 0x6, 0xa0 ;  /* 0x0182800000007b1d */ /* 0x000fec0000002000 */
[----:B------:R-:W4:Y:S01]  /*2e40*/  LDCU UR7, c[0x0][0x38c] ;  /* 0x00007180ff0777ac */ /* 0x000f220008000800 */
[----:B------:R-:W-:Y:S01]  /*2e50*/  IMAD.MOV.U32 R11, RZ, RZ, 0x1 ;  /* 0x00000001ff0b7424 */ /* 0x000fe200078e00ff */
[----:B------:R-:W-:Y:S01]  /*2e60*/  CS2R R8, SRZ ;  /* 0x0000000000087805 */ /* 0x000fe2000001ff00 */
[----:B------:R-:W-:Y:S01]  /*2e70*/  IMAD.MOV.U32 R10, RZ, RZ, RZ ;  /* 0x000000ffff0a7224 */ /* 0x000fe200078e00ff */
[----:B------:R-:W3:Y:S01]  /*2e80*/  LDCU UR6, c[0x0][0x38c] ;  /* 0x00007180ff0677ac */ /* 0x000ee20008000800 */
[----:B------:R-:W-:Y:S01]  /*2e90*/  UMOV UR15, URZ ;  /* 0x000000ff000f7c82 */ /* 0x000fe20008000000 */
[----:B------:R-:W-:Y:S01]  /*2ea0*/  UMOV UR14, URZ ;  /* 0x000000ff000e7c82 */ /* 0x000fe20008000000 */
[----:B--2---:R-:W-:Y:S01]  /*2eb0*/  ULEA UR5, UR5, UR4, 0x18 ;  /* 0x0000000405057291 */ /* 0x004fe2000f8ec0ff */
[----:B------:R-:W-:Y:S01]  /*2ec0*/  UMOV UR24, 0x0 ;  /* 0x0000000000187882 */ /* 0x000fe20000000000 */
[----:B------:R-:W-:-:S02]  /*2ed0*/  UMOV UR25, 0x8200490 ;  /* 0x0820049000197882 */ /* 0x000fc40000000000 */
[----:B------:R-:W-:Y:S02]  /*2ee0*/  UIADD3 UR10, UPT, UPT, UR5, 0x8400, URZ ;  /* 0x00008400050a7890 */ /* 0x000fe4000fffe0ff */
[----:B------:R-:W-:Y:S02]  /*2ef0*/  UIADD3 UR11, UPT, UPT, UR5, 0x20400, URZ ;  /* 0x00020400050b7890 */ /* 0x000fe4000fffe0ff */
[----:B----4-:R-:W-:Y:S01]  /*2f00*/  UIADD3 UR7, UPT, UPT, UR7, 0x3f, URZ ;  /* 0x0000003f07077890 */ /* 0x010fe2000fffe0ff */
[----:B-1----:R-:W1:Y:S01]  /*2f10*/  LDS R0, [UR5+0x160] ;  /* 0x00016005ff007984 */ /* 0x002e620008000800 */
[----:B------:R-:W-:Y:S02]  /*2f20*/  USHF.R.U32.HI UR10, URZ, 0x4, UR10 ;  /* 0x00000004ff0a7899 */ /* 0x000fe4000801160a */
[----:B------:R-:W-:Y:S02]  /*2f30*/  USHF.R.S32.HI UR4, URZ, 0x1f, UR7 ;  /* 0x0000001fff047899 */ /* 0x000fe40008011407 */
[----:B------:R-:W-:-:S02]  /*2f40*/  USHF.R.U32.HI UR11, URZ, 0x4, UR11 ;  /* 0x00000004ff0b7899 */ /* 0x000fc4000801160b */
[----:B------:R-:W-:Y:S02]  /*2f50*/  ULEA.HI UR4, UR4, UR7, URZ, 0x6 ;  /* 0x0000000704047291 */ /* 0x000fe4000f8f30ff */
[----:B------:R-:W-:Y:S02]  /*2f60*/  ULOP3.LUT UR10, UR10, 0x3fff, URZ, 0xc0, !UPT ;  /* 0x00003fff0a0a7892 */ /* 0x000fe4000f8ec0ff */
[----:B------:R-:W-:Y:S02]  /*2f70*/  USHF.R.S32.HI UR4, URZ, 0x6, UR4 ;  /* 0x00000006ff047899 */ /* 0x000fe40008011404 */
[----:B------:R-:W-:Y:S02]  /*2f80*/  ULOP3.LUT UR11, UR11, 0x3fff, URZ, 0xc0, !UPT ;  /* 0x00003fff0b0b7892 */ /* 0x000fe4000f8ec0ff */
[----:B------:R-:W-:Y:S01]  /*2f90*/  UISETP.LT.AND UP0, UPT, UR4, 0x1, UPT ;  /* 0x000000010400788c */ /* 0x000fe2000bf01270 */
[----:B------:R-:W-:Y:S01]  /*2fa0*/  UMOV UR22, 0x0 ;  /* 0x0000000000167882 */ /* 0x000fe20000000000 */
[----:B------:R-:W-:-:S02]  /*2fb0*/  UMOV UR23, 0x8200490 ;  /* 0x0820049000177882 */ /* 0x000fc40000000000 */
[----:B------:R-:W-:Y:S02]  /*2fc0*/  USEL UR9, UR4, 0x1, !UP0 ;  /* 0x0000000104097887 */ /* 0x000fe4000c000000 */
[----:B------:R-:W-:Y:S02]  /*2fd0*/  ULOP3.LUT UR10, UR10, 0x10000, URZ, 0xfc, !UPT ;  /* 0x000100000a0a7892 */ /* 0x000fe4000f8efcff */
[----:B------:R-:W-:Y:S02]  /*2fe0*/  ULOP3.LUT UR11, UR11, 0x10000, URZ, 0xfc, !UPT ;  /* 0x000100000b0b7892 */ /* 0x000fe4000f8efcff */
[----:B------:R-:W-:Y:S02]  /*2ff0*/  UIADD3 UR9, UPT, UPT, -UR9, URZ, URZ ;  /* 0x000000ff09097290 */ /* 0x000fe4000fffe1ff */
[----:B---3--:R-:W-:Y:S01]  /*3000*/  UISETP.GE.AND UP3, UPT, UR6, 0x1, UPT ;  /* 0x000000010600788c */ /* 0x008fe2000bf66270 */
[----:B------:R-:W-:Y:S01]  /*3010*/  UMOV UR20, 0x0 ;  /* 0x0000000000147882 */ /* 0x000fe20000000000 */
[----:B------:R-:W-:Y:S01]  /*3020*/  UMOV UR21, 0x8200490 ;  /* 0x0820049000157882 */ /* 0x000fe20000000000 */
[----:B------:R-:W-:Y:S01]  /*3030*/  UMOV UR18, 0x0 ;  /* 0x0000000000127882 */ /* 0x000fe20000000000 */
[----:B------:R-:W-:Y:S01]  /*3040*/  UMOV UR19, 0x8200490 ;  /* 0x0820049000137882 */ /* 0x000fe20000000000 */
[----:B-1----:R-:W-:-:S15]  /*3050*/  R2UR UR16, R0 ;  /* 0x00000000001072ca */ /* 0x002fde00000e0000 */
.L_x_61:
[----:B------:R-:W-:Y:S02]  /*3060*/  LEA R0, R10, UR5, 0x3 ;  /* 0x000000050a007c11 */ /* 0x000fe4000f8e18ff */
[----:B------:R-:W-:Y:S02]  /*3070*/  SHF.L.U32 R2, R9, 0x1f, RZ ;  /* 0x0000001f09027819 */ /* 0x000fe400000006ff */
[----:B------:R-:W-:Y:S01]  /*3080*/  PLOP3.LUT P0, PT, PT, PT, UP3, 0x80, 0x8 ;  /* 0x000000000008781c */ /* 0x000fe20003f0f038 */
[----:B------:R-:W-:Y:S01]  /*3090*/  VIADD R3, R0, 0xc0 ;  /* 0x000000c000037836 */ /* 0x000fe20000000000 */
[----:B-1----:R-:W1:Y:S02]  /*30a0*/  SYNCS.PHASECHK.TRANS64.TRYWAIT P1, [R0+URZ+0xb0], R2 ;  /* 0x0000b002000075a7 */ /* 0x002e6400080211ff */
[----:B-1-3--:R-:W-:Y:S09]  /*30b0*/  @!P1 BRA `(.L_x_55) ;  /* 0x0000006000749947 */ /* 0x00aff20003800000 */
.L_x_152:
[----:B------:R-:W-:Y:S01]  /*30c0*/  LEA R4, R10, UR5, 0x4 ;  /* 0x000000050a047c11 */ /* 0x000fe2000f8e20ff */
[----:B------:R-:W-:Y:S01]  /*30d0*/  @UP3 ULEA UR6, UR14, UR5, 0x3 ;  /* 0x000000050e063291 */ /* 0x000fe2000f8e18ff */
[----:B------:R-:W-:Y:S01]  /*30e0*/  PLOP3.LUT P2, PT, PT, PT, PT, 0x80, 0x8 ;  /* 0x000000000008781c */ /* 0x000fe20003f4f070 */
[----:B------:R-:W-:Y:S01]  /*30f0*/  ULEA UR7, UR15, UR5, 0x3 ;  /* 0x000000050f077291 */ /* 0x000fe2000f8e18ff */
[----:B------:R-:W-:Y:S01]  /*3100*/  PRMT R3, RZ, 0x654, R3 ;  /* 0x00000654ff037816 */ /* 0x000fe20000000003 */
[----:B------:R-:W-:Y:S01]  /*3110*/  ULEA UR8, UR15, UR16, 0x7 ;  /* 0x000000100f087291 */ /* 0x000fe2000f8e38ff */
[----:B------:R-:W2:Y:S01]  /*3120*/  LDS.128 R4, [R4+0x140] ;  /* 0x0001400004047984 */ /* 0x000ea20000000c00 */
[----:B-1----:R-:W-:Y:S02]  /*3130*/  @P0 SHF.L.U32 R2, R8, 0x1f, RZ ;  /* 0x0000001f08020819 */ /* 0x002fe400000006ff */
[----:B------:R-:W-:Y:S01]  /*3140*/  SHF.L.U32 R0, R11, 0x1f, RZ ;  /* 0x0000001f0b007819 */ /* 0x000fe200000006ff */
[----:B------:R-:W-:Y:S01]  /*3150*/  @!PT LDS RZ, [RZ] ;  /* 0x00000000fffff984 */ /* 0x000fe20000000800 */
[----:B------:R-:W-:Y:S01]  /*3160*/  @!PT LDS RZ, [RZ] ;  /* 0x00000000fffff984 */ /* 0x000fe20000000800 */
[----:B------:R-:W-:Y:S01]  /*3170*/  @!PT LDS RZ, [RZ] ;  /* 0x00000000fffff984 */ /* 0x000fe20000000800 */
[----:B------:R-:W-:Y:S01]  /*3180*/  @!PT LDS RZ, [RZ] ;  /* 0x00000000fffff984 */ /* 0x000fe20000000800 */
[----:B------:R1:W-:Y:S06]  /*3190*/  MEMBAR.ALL.CTA ;  /* 0x0000000000007992 */ /* 0x0003ec0000008000 */
[----:B-1----:R-:W1:Y:S02]  /*31a0*/  FENCE.VIEW.ASYNC.S ;  /* 0x00000000000073c6 */ /* 0x002e640000000000 */
[----:B-1----:R1:W-:Y:S01]  /*31b0*/  SYNCS.ARRIVE.TRANS64.RED.A1T0 RZ, [R3+URZ], RZ ;  /* 0x000000ff03ff79a7 */ /* 0x0023e200081004ff */
[----:B------:R1:W3:Y:S01]  /*31c0*/  @P0 SYNCS.PHASECHK.TRANS64.TRYWAIT P2, [UR6], R2 ;  /* 0x00000002ff0005a7 */ /* 0x0002e20008041106 */
[----:B--2---:R-:W-:Y:S01]  /*31d0*/  LOP3.LUT P1, RZ, R6, 0x1, RZ, 0xc0, !PT ;  /* 0x0000000106ff7812 */ /* 0x004fe2000782c0ff */
[----:B------:R-:W2:Y:S02]  /*31e0*/  SYNCS.PHASECHK.TRANS64.TRYWAIT P0, [UR7+0xf0], R0 ;  /* 0x0000f000ff0075a7 */ /* 0x000ea40008001107 */
[----:B-123--:R-:W-:Y:S10]  /*31f0*/  @!P0 BRA `(.L_x_56) ;  /* 0x0000006000388947 */ /* 0x00eff40003800000 */
.L_x_154:
[----:B------:R-:W-:Y:S01]  /*3200*/  IADD3 R10, PT, PT, R10, 0x1, RZ ;  /* 0x000000010a0a7810 */ /* 0x000fe20007ffe0ff */
[----:B------:R-:W-:Y:S06]  /*3210*/  BRA.U !UP3, `(.L_x_57) ;  /* 0x000000010bc07547 */ /* 0x000fec000b800000 */
[----:B------:R-:W-:Y:S01]  /*3220*/  UPLOP3.LUT UP4, UPT, UPT, UPT, UPT, 0x40, 0x4 ;  /* 0x000000000004789c */ /* 0x000fe20003f8e870 */
[----:B------:R-:W-:Y:S01]  /*3230*/  UMOV UR13, UR9 ;  /* 0x00000009000d7c82 */ /* 0x000fe20008000000 */
[----:B------:R-:W-:Y:S01]  /*3240*/  UMOV UR12, UR4 ;  /* 0x00000004000c7c82 */ /* 0x000fe20008000000 */
[----:B------:R-:W-:-:S08]  /*3250*/  UMOV UR17, UR14 ;  /* 0x0000000e00117c82 */ /* 0x000fd00008000000 */
.L_x_60:
[----:B------:R-:W-:Y:S02]  /*3260*/  UIADD3 UR13, UPT, UPT, UR13, 0x1, URZ ;  /* 0x000000010d0d7890 */ /* 0x000fe4000fffe0ff */
[----:B--2---:R-:W-:Y:S02]  /*3270*/  ULEA UR6, UR17, UR5, 0x3 ;  /* 0x0000000511067291 */ /* 0x004fe4000f8e18ff */
[----:B------:R-:W-:Y:S01]  /*3280*/  UISETP.NE.AND UP0, UPT, UR13, URZ, UPT ;  /* 0x000000ff0d00728c */ /* 0x000fe2000bf05270 */
[----:B---3--:R-:W-:Y:S10]  /*3290*/  @P2 BRA `(.L_x_58) ;  /* 0x00000000000c2947 */ /* 0x008ff40003800000 */
[----:B-1----:R-:W-:Y:S04]  /*32a0*/  SHF.L.U32 R2, R8, 0x1f, RZ ;  /* 0x0000001f08027819 */ /* 0x002fe800000006ff */
[----:B------:R-:W1:Y:S02]  /*32b0*/  SYNCS.PHASECHK.TRANS64.TRYWAIT P0, [UR6], R2 ;  /* 0x00000002ff0075a7 */ /* 0x000e640008001106 */
[----:B-1----:R-:W-:Y:S05]  /*32c0*/  @!P0 BRA `(.L_x_59) ;  /* 0x00000060001c8947 */ /* 0x002fea0003800000 */
.L_x_58:
[----:B------:R-:W-:Y:S01]  /*32d0*/  UISETP.NE.AND UP1, UPT, UR12, 0x1, UPT ;  /* 0x000000010c00788c */ /* 0x000fe2000bf25270 */
[----:B------:R-:W-:Y:S01]  /*32e0*/  PLOP3.LUT P2, PT, PT, PT, PT, 0x80, 0x8 ;  /* 0x000000000008781c */ /* 0x000fe20003f4f070 */
[----:B------:R-:W-:Y:S02]  /*32f0*/  UIADD3 UR14, UPT, UPT, UR17, 0x1, URZ ;  /* 0x00000001110e7890 */ /* 0x000fe4000fffe0ff */
[----:B------:R-:W-:Y:S02]  /*3300*/  ULEA UR28, UR17, UR11, 0xa ;  /* 0x0000000b111c7291 */ /* 0x000fe4000f8e50ff */
[----:B------:R-:W-:Y:S01]  /*3310*/  UISETP.NE.AND UP2, UPT, UR14, 0x6, UPT ;  /* 0x000000060e00788c */ /* 0x000fe2000bf45270 */
[----:B------:R-:W-:Y:S01]  /*3320*/  PLOP3.LUT P0, PT, PT, PT, UP1, 0x80, 0x8 ;  /* 0x000000000008781c */ /* 0x000fe20003f0f018 */
[----:B------:R-:W-:Y:S02]  /*3330*/  UIADD3 UR40, UPT, UPT, UR28, 0x2, URZ ;  /* 0x000000021c287890 */ /* 0x000fe4000fffe0ff */
[----:B------:R-:W-:Y:S02]  /*3340*/  USEL UR27, URZ, 0x1, UP2 ;  /* 0x00000001ff1b7887 */ /* 0x000fe40009000000 */
[----:B------:R-:W-:Y:S02]  /*3350*/  USEL UR14, UR14, URZ, UP2 ;  /* 0x000000ff0e0e7287 */ /* 0x000fe40009000000 */
[----:B------:R-:W-:Y:S02]  /*3360*/  UIADD3 UR36, UPT, UPT, UR28, 0x4, URZ ;  /* 0x000000041c247890 */ /* 0x000fe4000fffe0ff */
[----:B------:R-:W-:Y:S01]  /*3370*/  @UP1 ULEA UR26, UR14, UR5, 0x3 ;  /* 0x000000050e1a1291 */ /* 0x000fe2000f8e18ff */
[----:B------:R-:W-:Y:S01]  /*3380*/  LOP3.LUT R8, R8, UR27, RZ, 0x3c, !PT ;  /* 0x0000001b08087c12 */ /* 0x000fe2000f8e3cff */
[----:B------:R-:W-:Y:S02]  /*3390*/  UIADD3 UR32, UPT, UPT, UR28, 0x6, URZ ;  /* 0x000000061c207890 */ /* 0x000fe4000fffe0ff */
[----:B------:R-:W-:Y:S01]  /*33a0*/  UIADD3 UR6, UPT, UPT, UR6, 0x30, URZ ;  /* 0x0000003006067890 */ /* 0x000fe2000fffe0ff */
[----:B-1----:R-:W-:Y:S01]  /*33b0*/  @P0 SHF.L.U32 R0, R8, 0x1f, RZ ;  /* 0x0000001f08000819 */ /* 0x002fe200000006ff */
[----:B------:R-:W-:Y:S01]  /*33c0*/  UIADD3 UR12, UPT, UPT, UR12, -0x1, URZ ;  /* 0xffffffff0c0c7890 */ /* 0x000fe2000fffe0ff */
[----:B------:R-:W-:Y:S02]  /*33d0*/  UMOV UR29, 0x40004040 ;  /* 0x40004040001d7882 */ /* 0x000fe40000000000 */
[----:B------:R2:W3:Y:S01]  /*33e0*/  @P0 SYNCS.PHASECHK.TRANS64.TRYWAIT P2, [UR26], R0 ;  /* 0x00000000ff0005a7 */ /* 0x0004e2000804111a */
[----:B------:R-:W-:Y:S01]  /*33f0*/  ULEA UR26, UR17, UR10, 0xa ;  /* 0x0000000a111a7291 */ /* 0x000fe2000f8e50ff */
[----:B------:R-:W-:Y:S01]  /*3400*/  UMOV UR27, 0x40004040 ;  /* 0x40004040001b7882 */ /* 0x000fe20000000000 */
[----:B------:R-:W-:Y:S02]  /*3410*/  UMOV UR41, 0x40004040 ;  /* 0x4000404000297882 */ /* 0x000fe40000000000 */
[----:B------:R-:W-:Y:S02]  /*3420*/  UIADD3 UR38, UPT, UPT, UR26, 0x2, URZ ;  /* 0x000000021a267890 */ /* 0x000fe4000fffe0ff */
[----:B------:R-:W-:Y:S02]  /*3430*/  UIADD3 UR34, UPT, UPT, UR26, 0x4, URZ ;  /* 0x000000041a227890 */ /* 0x000fe4000fffe0ff */
[----:B------:R-:W-:Y:S01]  /*3440*/  UIADD3 UR30, UPT, UPT, UR26, 0x6, URZ ;  /* 0x000000061a1e7890 */ /* 0x000fe2000fffe0ff */
[----:B------:R2:W-:Y:S01]  /*3450*/  UTCHMMA gdesc[UR26], gdesc[UR28], tmem[UR8], tmem[UR24], idesc[UR25], UP4 ;  /* 0x00ff181c1a0075ea */ /* 0x0005e2000a000008 */
[----:B------:R-:W-:Y:S01]  /*3460*/  UPLOP3.LUT UP4, UPT, UPT, UPT, UPT, 0x80, 0x8 ;  /* 0x000000000008789c */ /* 0x000fe20003f8f070 */
[----:B------:R-:W-:Y:S01]  /*3470*/  UMOV UR39, 0x40004040 ;  /* 0x4000404000277882 */ /* 0x000fe20000000000 */
[----:B------:R-:W-:Y:S01]  /*3480*/  UMOV UR37, 0x40004040 ;  /* 0x4000404000257882 */ /* 0x000fe20000000000 */
[----:B------:R2:W-:Y:S01]  /*3490*/  UTCHMMA gdesc[UR38], gdesc[UR40], tmem[UR8], tmem[UR22], idesc[UR23], UPT ;  /* 0x00ff1628260075ea */ /* 0x0005e2000b800008 */
[----:B------:R-:W-:Y:S01]  /*34a0*/  UMOV UR35, 0x40004040 ;  /* 0x4000404000237882 */ /* 0x000fe20000000000 */
[----:B------:R-:W-:Y:S01]  /*34b0*/  UMOV UR33, 0x40004040 ;  /* 0x4000404000217882 */ /* 0x000fe20000000000 */
[----:B------:R-:W-:Y:S01]  /*34c0*/  UMOV UR31, 0x40004040 ;  /* 0x40004040001f7882 */ /* 0x000fe20000000000 */
[----:B------:R2:W-:Y:S01]  /*34d0*/  UTCHMMA gdesc[UR34], gdesc[UR36], tmem[UR8], tmem[UR20], idesc[UR21], UPT ;  /* 0x00ff1424220075ea */ /* 0x0005e2000b800008 */
[----:B------:R2:W-:Y:S01]  /*34e0*/  UTCHMMA gdesc[UR30], gdesc[UR32], tmem[UR8], tmem[UR18], idesc[UR19], UPT ;  /* 0x00ff12201e0075ea */ /* 0x0005e2000b800008 */
[----:B------:R2:W-:Y:S01]  /*34f0*/  UTCBAR [UR6], URZ ;  /* 0x000000ff060073e9 */ /* 0x0005e200080000ff */
[----:B------:R-:W-:Y:S01]  /*3500*/  UMOV UR17, UR14 ;  /* 0x0000000e00117c82 */ /* 0x000fe20008000000 */
[----:B------:R-:W-:Y:S05]  /*3510*/  BRA.U UP0, `(.L_x_60) ;  /* 0xfffffffd00507547 */ /* 0x000fea000b83ffff */
.L_x_57:
[----:B------:R-:W-:Y:S01]  /*3520*/  UIADD3 UR15, UPT, UPT, UR15, 0x1, URZ ;  /* 0x000000010f0f7890 */ /* 0x000fe2000fffe0ff */
[C---:B------:R-:W-:Y:S01]  /*3530*/  ISETP.NE.AND P0, PT, R10.reuse, 0x2, PT ;  /* 0x000000020a00780c */ /* 0x040fe20003f05270 */
[----:B------:R-:W-:Y:S02]  /*3540*/  UIADD3 UR7, UPT, UPT, UR7, 0xd0, URZ ;  /* 0x000000d007077890 */ /* 0x000fe4000fffe0ff */
[----:B------:R-:W-:Y:S01]  /*3550*/  UISETP.NE.AND UP0, UPT, UR15, 0x4, UPT ;  /* 0x000000040f00788c */ /* 0x000fe2000bf05270 */
[----:B-12---:R-:W-:Y:S02]  /*3560*/  SEL R0, RZ, 0x1, P0 ;  /* 0x00000001ff007807 */ /* 0x006fe40000000000 */
[----:B------:R-:W-:Y:S01]  /*3570*/  SEL R10, R10, RZ, P0 ;  /* 0x000000ff0a0a7207 */ /* 0x000fe20000000000 */
[----:B------:R-:W-:Y:S01]  /*3580*/  USEL UR6, URZ, 0x1, UP0 ;  /* 0x00000001ff067887 */ /* 0x000fe20008000000 */
[----:B------:R-:W-:Y:S01]  /*3590*/  LOP3.LUT R9, R9, R0, RZ, 0x3c, !PT ;  /* 0x0000000009097212 */ /* 0x000fe200078e3cff */
[----:B------:R-:W-:Y:S01]  /*35a0*/  USEL UR15, UR15, URZ, UP0 ;  /* 0x000000ff0f0f7287 */ /* 0x000fe20008000000 */
[----:B------:R1:W-:Y:S03]  /*35b0*/  UTCBAR [UR7], URZ ;  /* 0x000000ff070073e9 */ /* 0x0003e600080000ff */
[----:B------:R-:W-:Y:S01]  /*35c0*/  LOP3.LUT R11, R11, UR6, RZ, 0x3c, !PT ;  /* 0x000000060b0b7c12 */ /* 0x000fe2000f8e3cff */
[----:B------:R-:W-:Y:S07]  /*35d0*/  @P1 BRA `(.L_x_61) ;  /* 0xfffffff800a01947 */ /* 0x000fee000383ffff */
[----:B------:R-:W2:Y:S01]  /*35e0*/  S2UR UR4, SR_CgaCtaId ;  /* 0x00000000000479c3 */ /* 0x000ea20000008800 */
[----:B------:R-:W-:Y:S01]  /*35f0*/  ELECT P0, URZ, PT ;  /* 0x0000000000ff782f */ /* 0x000fe20003800000 */
[----:B------:R-:W-:Y:S01]  /*3600*/  IMAD.MOV.U32 R0, RZ, RZ, 0x1 ;  /* 0x00000001ff007424 */ /* 0x000fe200078e00ff */
[----:B------:R-:W-:Y:S01]  /*3610*/  UIADD3 UR5, UPT, UPT, UR5, 0xf0, URZ ;  /* 0x000000f005057890 */ /* 0x000fe2000fffe0ff */
[----:B------:R-:W-:Y:S01]  /*3620*/  SHF.L.U32 R2, R11, 0x1f, RZ ;  /* 0x0000001f0b027819 */ /* 0x000fe200000006ff */
[----:B------:R-:W-:-:S03]  /*3630*/  UMOV UR6, 0x40 ;  /* 0x0000004000067882 */ /* 0x000fc60000000000 */
[----:B------:R-:W-:Y:S01]  /*3640*/  UVIRTCOUNT.DEALLOC.SMPOOL 0x80 ;  /* 0x000000800000784c */ /* 0x000fe20000000000 */
[----:B--2---:R-:W-:Y:S02]  /*3650*/  ULEA UR4, UR4, UR6, 0x18 ;  /* 0x0000000604047291 */ /* 0x004fe4000f8ec0ff */
[----:B------:R-:W-:-:S07]  /*3660*/  ULEA UR6, UR15, UR5, 0x3 ;  /* 0x000000050f067291 */ /* 0x000fce000f8e18ff */
[----:B------:R2:W-:Y:S02]  /*3670*/  @P0 STS.U8 [UR4+0x1c], R0 ;  /* 0x00001c00ff000988 */ /* 0x0005e40008000004 */
[----:B------:R-:W4:Y:S02]  /*3680*/  SYNCS.PHASECHK.TRANS64.TRYWAIT P0, [UR6], R2 ;  /* 0x00000002ff0075a7 */ /* 0x000f240008001106 */
[----:B--2-4-:R-:W-:Y:S05]  /*3690*/  @!P0 BRA `(.L_x_62) ;  /* 0x0000005c00408947 */ /* 0x014fea0003800000 */
.L_x_157:
[----:B-1----:R-:W-:-:S04]  /*36a0*/  UIADD3 UR7, UPT, UPT, UR15, 0x1, URZ ;  /* 0x000000010f077890 */ /* 0x002fc8000fffe0ff */
[----:B------:R-:W-:-:S04]  /*36b0*/  UISETP.NE.AND UP0, UPT, UR7, 0x4, UPT ;  /* 0x000000040700788c */ /* 0x000fc8000bf05270 */
[----:B------:R-:W-:Y:S02]  /*36c0*/  USEL UR8, URZ, 0x1, UP0 ;  /* 0x00000001ff087887 */ /* 0x000fe40008000000 */
[----:B------:R-:W-:-:S04]  /*36d0*/  USEL UR7, UR7, URZ, UP0 ;  /* 0x000000ff07077287 */ /* 0x000fc80008000000 */
[----:B------:R-:W-:Y:S01]  /*36e0*/  ULEA UR6, UR7, UR5, 0x3 ;  /* 0x0000000507067291 */ /* 0x000fe2000f8e18ff */
[----:B--2---:R-:W-:-:S04]  /*36f0*/  LOP3.LUT R2, R11, UR8, RZ, 0x3c, !PT ;  /* 0x000000080b027c12 */ /* 0x004fc8000f8e3cff */
[----:B------:R-:W-:-:S04]  /*3700*/  SHF.L.U32 R3, R2, 0x1f, RZ ;  /* 0x0000001f02037819 */ /* 0x000fc800000006ff */
[----:B------:R-:W1:Y:S02]  /*3710*/  SYNCS.PHASECHK.TRANS64.TRYWAIT P0, [UR6], R3 ;  /* 0x00000003ff0075a7 */ /* 0x000e640008001106 */
[----:B-1----:R-:W-:Y:S05]  /*3720*/  @!P0 BRA `(.L_x_63) ;  /* 0x0000005c00348947 */ /* 0x002fea0003800000 */
.L_x_159:
        /* <DEDUP_REMOVED lines=9> */
.L_x_161:
[----:B------:R-:W-:-:S04]  /*37c0*/  UIADD3 UR7, UPT, UPT, UR7, 0x1, URZ ;  /* 0x0000000107077890 */ /* 0x000fc8000fffe0ff */
[----:B------:R-:W-:-:S04]  /*37d0*/  UISETP.NE.AND UP0, UPT, UR7, 0x4, UPT ;  /* 0x000000040700788c */ /* 0x000fc8000bf05270 */
[----:B------:R-:W-:Y:S02]  /*37e0*/  USEL UR6, URZ, 0x1, UP0 ;  /* 0x00000001ff067887 */ /* 0x000fe40008000000 */
[----:B------:R-:W-:-:S04]  /*37f0*/  USEL UR7, UR7, URZ, UP0 ;  /* 0x000000ff07077287 */ /* 0x000fc80008000000 */
[----:B------:R-:W-:Y:S01]  /*3800*/  ULEA UR7, UR7, UR5, 0x3 ;  /* 0x0000000507077291 */ /* 0x000fe2000f8e18ff */
[----:B------:R-:W-:-:S04]  /*3810*/  LOP3.LUT R2, R2, UR6, RZ, 0x3c, !PT ;  /* 0x0000000602027c12 */ /* 0x000fc8000f8e3cff */
[----:B------:R-:W-:-:S04]  /*3820*/  SHF.L.U32 R2, R2, 0x1f, RZ ;  /* 0x0000001f02027819 */ /* 0x000fc800000006ff */
[----:B------:R-:W2:Y:S02]  /*3830*/  SYNCS.PHASECHK.TRANS64.TRYWAIT P0, [UR7], R2 ;  /* 0x00000002ff0075a7 */ /* 0x000ea40008001107 */
[----:B--2---:R-:W-:Y:S05]  /*3840*/  @!P0 BRA `(.L_x_65) ;  /* 0x0000005c001c8947 */ /* 0x004fea0003800000 */
.L_x_163:
[----:B------:R-:W-:Y:S01]  /*3850*/  NOP ;  /* 0x0000000000007918 */ /* 0x000fe20000000000 */
[----:B-1----:R-:W1:Y:S01]  /*3860*/  LDS R0, [UR4+0x14] ;  /* 0x00001404ff007984 */ /* 0x002e620008000800 */
[----:B------:R-:W-:Y:S01]  /*3870*/  ULOP3.LUT UR6, UR16, 0xffff, URZ, 0xc0, !UPT ;  /* 0x0000ffff10067892 */ /* 0x000fe2000f8ec0ff */
[----:B------:R-:W-:Y:S01]  /*3880*/  UMOV UR8, 0xffff ;  /* 0x0000ffff00087882 */ /* 0x000fe20000000000 */
[----:B------:R-:W-:Y:S02]  /*3890*/  UMOV UR5, 0x1 ;  /* 0x0000000100057882 */ /* 0x000fe40000000000 */
[----:B------:R-:W-:-:S04]  /*38a0*/  USHF.R.U32.HI UR6, URZ, 0x5, UR6 ;  /* 0x00000005ff067899 */ /* 0x000fc80008011606 */
[----:B------:R-:W-:Y:S02]  /*38b0*/  USHF.L.U32 UR8, UR8, UR6, URZ ;  /* 0x0000000608087299 */ /* 0x000fe400080006ff */
[----:B------:R-:W-:-:S04]  /*38c0*/  USHF.L.U32 UR5, UR5, UR6, URZ ;  /* 0x0000000605057299 */ /* 0x000fc800080006ff */
[----:B-1----:R-:W-:-:S04]  /*38d0*/  LOP3.LUT R0, R0, UR8, RZ, 0xc0, !PT ;  /* 0x0000000800007c12 */ /* 0x002fc8000f8ec0ff */
[----:B------:R-:W-:-:S13]  /*38e0*/  ISETP.NE.AND P0, PT, R0, UR8, PT ;  /* 0x0000000800007c0c */ /* 0x000fda000bf05270 */
[----:B------:R-:W-:Y:S05]  /*38f0*/  @P0 BRA `(.L_x_66) ;  /* 0x0000000000580947 */ /* 0x000fea0003800000 */
[----:B------:R-:W1:Y:S02]  /*3900*/  LDS R0, [UR4+0x18] ;  /* 0x00001804ff007984 */ /* 0x000e640008000800 */
[----:B-1----:R-:W-:-:S04]  /*3910*/  LOP3.LUT R0, R0, UR5, RZ, 0xc0, !PT ;  /* 0x0000000500007c12 */ /* 0x002fc8000f8ec0ff */
[----:B------:R-:W-:-:S13]  /*3920*/  ISETP.NE.AND P0, PT, R0, UR5, PT ;  /* 0x0000000500007c0c */ /* 0x000fda000bf05270 */
[----:B------:R-:W-:Y:S05]  /*3930*/  @P0 BRA `(.L_x_67) ;  /* 0x00000000003c0947 */ /* 0x000fea0003800000 */
[----:B------:R-:W1:Y:S01]  /*3940*/  S2R R2, SR_LANEID ;  /* 0x0000000000027919 */ /* 0x000e620000000000 */
[----:B------:R-:W-:Y:S01]  /*3950*/  ULOP3.LUT UR8, URZ, UR8, URZ, 0x33, !UPT ;  /* 0x00000008ff087292 */ /* 0x000fe2000f8e33ff */
[----:B------:R-:W-:Y:S02]  /*3960*/  VOTEU.ANY UR7, UPT, PT ;  /* 0x0000000000077886 */ /* 0x000fe400038e0100 */
[----:B------:R-:W-:-:S03]  /*3970*/  UFLO.U32 UR7, UR7 ;  /* 0x00000007000772bd */ /* 0x000fc600080e0000 */
[----:B------:R-:W-:-:S04]  /*3980*/  IMAD.U32 R0, RZ, RZ, UR8 ;  /* 0x00000008ff007e24 */ /* 0x000fc8000f8e00ff */
[----:B------:R2:W4:Y:S02]  /*3990*/  REDUX UR6, R0 ;  /* 0x00000000000673c4 */ /* 0x0005240000000000 */
[----:B------:R1:W-:Y:S02]  /*39a0*/  UTCATOMSWS.AND URZ, UR8 ;  /* 0x0000000800ff79e3 */ /* 0x0003e40008000000 */
[----:B-1----:R-:W-:Y:S02]  /*39b0*/  ISETP.EQ.U32.AND P0, PT, R2, UR7, PT ;  /* 0x0000000702007c0c */ /* 0x002fe4000bf02070 */
[----:B--2---:R-:W-:Y:S02]  /*39c0*/  LOP3.LUT R0, RZ, UR5, RZ, 0x33, !PT ;  /* 0x00000005ff007c12 */ /* 0x004fe4000f8e33ff */
[----:B----4-:R-:W-:Y:S02]  /*39d0*/  MOV R2, UR6 ;  /* 0x0000000600027c02 */ /* 0x010fe40008000f00 */
[----:B------:R-:W1:Y:S07]  /*39e0*/  REDUX UR5, R0 ;  /* 0x00000000000573c4 */ /* 0x000e6e0000000000 */
[----:B------:R2:W-:Y:S01]  /*39f0*/  @P0 ATOMS.AND RZ, [UR4+0x14], R2 ;  /* 0x00001402ffff098c */ /* 0x0005e2000a800004 */
[----:B-1----:R-:W-:-:S05]  /*3a00*/  IMAD.U32 R0, RZ, RZ, UR5 ;  /* 0x00000005ff007e24 */ /* 0x002fca000f8e00ff */
[----:B------:R2:W-:Y:S01]  /*3a10*/  @P0 ATOMS.AND RZ, [UR4+0x18], R0 ;  /* 0x00001800ffff098c */ /* 0x0005e2000a800004 */
[----:B------:R-:W-:Y:S05]  /*3a20*/  BRA `(.L_x_68) ;  /* 0x0000000000147947 */ /* 0x000fea0003800000 */
.L_x_67:
[----:B------:R-:W-:Y:S02]  /*3a30*/  MOV R2, 0x3a50 ;  /* 0x00003a5000027802 */ /* 0x000fe40000000f00 */
[----:B---3-5:R-:W-:Y:S05]  /*3a40*/  CALL.REL.NOINC `($__internal_0_$__cuda_sm10x_tcgen05_guardrail_trap_col_being_dealloced_not_returned_by_alloc) ;  /* 0x0000006000047944 */ /* 0x028fea0003c00000 */
[----:B------:R-:W-:Y:S05]  /*3a50*/  BRA `(.L_x_68) ;  /* 0x0000000000087947 */ /* 0x000fea0003800000 */
.L_x_66:
[----:B------:R-:W-:Y:S02]  /*3a60*/  MOV R2, 0x3a80 ;  /* 0x00003a8000027802 */ /* 0x000fe40000000f00 */
[----:B---3-5:R-:W-:Y:S05]  /*3a70*/  CALL.REL.NOINC `($__internal_2_$__cuda_sm10x_tcgen05_guardrail_trap_unallocated_columns_being_dealloced) ;  /* 0x0000006000107944 */ /* 0x028fea0003c00000 */
.L_x_68:
[----:B------:R-:W-:Y:S01]  /*3a80*/  NOP ;  /* 0x0000000000007918 */ /* 0x000fe20000000000 */
[----:B------:R-:W-:Y:S05]  /*3a90*/  EXIT ;  /* 0x000000000000794d */ /* 0x000fea0003800000 */
.L_x_50:
[----:B------:R-:W-:-:S09]  /*3aa0*/  UISETP.NE.OR UP2, UPT, UR8, 0x3, !UP2 ;  /* 0x000000030800788c */ /* 0x000fd2000d745670 */
[----:B------:R-:W-:Y:S05]  /*3ab0*/  BRA.U UP2, `(.L_x_69) ;  /* 0x0000001102087547 */ /* 0x000fea000b800000 */
[----:B------:R-:W1:Y:S01]  /*3ac0*/  LDC R0, c[0x0][0xb30] ;  /* 0x0002cc00ff007b82 */ /* 0x000e620000000800 */
[----:B------:R-:W2:Y:S01]  /*3ad0*/  LDCU.64 UR8, c[0x0][0x888] ;  /* 0x00011100ff0877ac */ /* 0x000ea20008000a00 */
[----:B------:R-:W-:Y:S02]  /*3ae0*/  HFMA2 R27, -RZ, RZ, 0, 0 ;  /* 0x00000000ff1b7431 */ /* 0x000fe400000001ff */
[----:B------:R-:W-:Y:S01]  /*3af0*/  IMAD.MOV.U32 R29, RZ, RZ, 0x1 ;  /* 0x00000001ff1d7424 */ /* 0x000fe200078e00ff */
[----:B------:R-:W-:Y:S01]  /*3b00*/  MOV R25, 0x2000 ;  /* 0x0000200000197802 */ /* 0x000fe20000000f00 */
[----:B------:R-:W4:Y:S01]  /*3b10*/  LDCU.64 UR4, c[0x0][0x890] ;  /* 0x00011200ff0477ac */ /* 0x000f220008000a00 */
[----:B------:R-:W-:Y:S01]  /*3b20*/  IMAD.MOV.U32 R28, RZ, RZ, RZ ;  /* 0x000000ffff1c7224 */ /* 0x000fe200078e00ff */
[----:B------:R-:W3:Y:S01]  /*3b30*/  LDC R24, c[0x0][0x370] ;  /* 0x0000dc00ff187b82 */ /* 0x000ee20000000800 */
[----:B------:R-:W-:Y:S01]  /*3b40*/  UMOV UR7, 0x400 ;  /* 0x0000040000077882 */ /* 0x000fe20000000000 */
[----:B------:R-:W-:-:S02]  /*3b50*/  UPLOP3.LUT UP1, UPT, UPT, UPT, UPT, 0x40, 0x4 ;  /* 0x000000000004789c */ /* 0x000fc40003f2e870 */
[----:B------:R-:W-:-:S04]  /*3b60*/  ULEA UR7, UR37, UR7, 0x18 ;  /* 0x0000000725077291 */ /* 0x000fc8000f8ec0ff */
[----:B------:R-:W3:Y:S01]  /*3b70*/  LDC R3, c[0x0][0xb0c] ;  /* 0x0002c300ff037b82 */ /* 0x000ee20000000800 */
[----:B------:R-:W-:Y:S02]  /*3b80*/  UIADD3 UR13, UPT, UPT, UR7, 0x78, URZ ;  /* 0x00000078070d7890 */ /* 0x000fe4000fffe0ff */
[----:B--2---:R-:W-:Y:S02]  /*3b90*/  UISETP.NE.U32.AND UP2, UPT, UR8, URZ, UPT ;  /* 0x000000ff0800728c */ /* 0x004fe4000bf45070 */
[----:B------:R-:W-:Y:S02]  /*3ba0*/  UIADD3 UR33, UPT, UPT, UR7, 0x60, URZ ;  /* 0x0000006007217890 */ /* 0x000fe4000fffe0ff */
[----:B----4-:R-:W-:Y:S01]  /*3bb0*/  UISETP.NE.U32.AND UP3, UPT, UR4, URZ, UPT ;  /* 0x000000ff0400728c */ /* 0x010fe2000bf65070 */
[----:B------:R-:W2:Y:S01]  /*3bc0*/  LDC R18, c[0x0][0xb20] ;  /* 0x0002c800ff127b82 */ /* 0x000ea20000000800 */
[----:B-1----:R-:W-:Y:S01]  /*3bd0*/  ISETP.NE.AND P1, PT, R0, 0x1, PT ;  /* 0x000000010000780c */ /* 0x002fe20003f25270 */
[----:B------:R-:W-:-:S02]  /*3be0*/  UISETP.NE.AND.EX UP2, UPT, UR9, URZ, UPT, UP2 ;  /* 0x000000ff0900728c */ /* 0x000fc4000bf45320 */
[----:B------:R-:W-:Y:S02]  /*3bf0*/  UIADD3 UR25, UPT, UPT, UR7, 0x68, URZ ;  /* 0x0000006807197890 */ /* 0x000fe4000fffe0ff */
[----:B------:R-:W-:Y:S02]  /*3c00*/  UIADD3 UR17, UPT, UPT, UR7, 0x70, URZ ;  /* 0x0000007007117890 */ /* 0x000fe4000fffe0ff */
[----:B------:R-:W1:Y:S01]  /*3c10*/  LDC.64 R30, c[0x0][0x348] ;  /* 0x0000d200ff1e7b82 */ /* 0x000e620000000a00 */
[----:B------:R-:W-:Y:S02]  /*3c20*/  UPRMT UR13, UR37, 0x654, UR13 ;  /* 0x00000654250d7896 */ /* 0x000fe4000800000d */
[----:B------:R-:W-:-:S05]  /*3c30*/  UISETP.NE.AND.EX UP3, UPT, UR5, URZ, UPT, UP3 ;  /* 0x000000ff0500728c */ /* 0x000fca000bf65330 */
[----:B------:R-:W4:Y:S08]  /*3c40*/  LDC.64 R16, c[0x0][0xb10] ;  /* 0x0002c400ff107b82 */ /* 0x000f300000000a00 */
[----:B------:R-:W1:Y:S08]  /*3c50*/  LDC.64 R6, c[0x0][0xb18] ;  /* 0x0002c600ff067b82 */ /* 0x000e700000000a00 */
[----:B------:R-:W1:Y:S08]  /*3c60*/  LDC.64 R4, c[0x0][0xb28] ;  /* 0x0002ca00ff047b82 */ /* 0x000e700000000a00 */
[----:B--23--:R-:W1:Y:S02]  /*3c70*/  LDC R19, c[0x0][0x374] ;  /* 0x0000dd00ff137b82 */ /* 0x00ce640000000800 */
.L_x_80:
[C---:B------:R-:W-:Y:S02]  /*3c80*/  LEA R0, R28.reuse, UR7, 0x3 ;  /* 0x000000071c007c11 */ /* 0x040fe4000f8e18ff */
[----:B------:R-:W-:Y:S02]  /*3c90*/  SHF.L.U32 R2, R27, 0x1f, RZ ;  /* 0x0000001f1b027819 */ /* 0x000fe400000006ff */
[----:B------:R-:W-:Y:S02]  /*3ca0*/  LEA R20, R28, UR7, 0x4 ;  /* 0x000000071c147c11 */ /* 0x000fe4000f8e20ff */
[----:B--2---:R-:W2:Y:S02]  /*3cb0*/  SYNCS.PHASECHK.TRANS64.TRYWAIT P0, [R0+URZ+0xb0], R2 ;  /* 0x0000b002000075a7 */ /* 0x004ea400080011ff */
[----:B--2---:R-:W-:Y:S05]  /*3cc0*/  @!P0 BRA `(.L_x_70) ;  /* 0x0000005800148947 */ /* 0x004fea0003800000 */
.L_x_164:
[----:B------:R-:W-:Y:S01]  /*3cd0*/  ISETP.GE.AND P0, PT, R40, 0x1, PT ;  /* 0x000000012800780c */ /* 0x000fe20003f06270 */
[----:B------:R-:W3:Y:S01]  /*3ce0*/  LDS.128 R20, [R20+0x140] ;  /* 0x0001400014147984 */ /* 0x000ee20000000c00 */
[----:B--2---:R-:W-:Y:S01]  /*3cf0*/  VIADD R0, R0, 0xc0 ;  /* 0x000000c000007836 */ /* 0x004fe20000000000 */
[----:B------:R-:W-:Y:S01]  /*3d00*/  @!PT LDS RZ, [RZ] ;  /* 0x00000000fffff984 */ /* 0x000fe20000000800 */
[----:B------:R-:W-:Y:S01]  /*3d10*/  @!PT LDS RZ, [RZ] ;  /* 0x00000000fffff984 */ /* 0x000fe20000000800 */
[----:B------:R-:W-:Y:S01]  /*3d20*/  @!PT LDS RZ, [RZ] ;  /* 0x00000000fffff984 */ /* 0x000fe20000000800 */
[----:B------:R-:W-:Y:S01]  /*3d30*/  @!PT LDS RZ, [RZ] ;  /* 0x00000000fffff984 */ /* 0x000fe20000000800 */
[----:B------:R2:W-:Y:S06]  /*3d40*/  MEMBAR.ALL.CTA ;  /* 0x0000000000007992 */ /* 0x0005ec0000008000 */
[----:B--2---:R-:W2:Y:S01]  /*3d50*/  FENCE.VIEW.ASYNC.S ;  /* 0x00000000000073c6 */ /* 0x004ea20000000000 */
[----:B------:R-:W-:Y:S04]  /*3d60*/  PRMT R0, RZ, 0x654, R0 ;  /* 0x00000654ff007816 */ /* 0x000fe80000000000 */
[----:B--2---:R2:W-:Y:S01]  /*3d70*/  SYNCS.ARRIVE.TRANS64.RED.A1T0 RZ, [R0+URZ], RZ ;  /* 0x000000ff00ff79a7 */ /* 0x0045e200081004ff */
[----:B---3--:R-:W-:Y:S11]  /*3d80*/  LOP3.LUT P3, RZ, R22, 0x1, RZ, 0xc0, !PT ;  /* 0x0000000116ff7812 */ /* 0x008ff6000786c0ff */
[----:B------:R-:W-:Y:S02]  /*3d90*/  @!UPT UIADD3 URZ, UPT, UPT, URZ, URZ, URZ ;  /* 0x000000fffffff290 */ /* 0x000fe4000fffe0ff */
[----:B------:R-:W-:Y:S02]  /*3da0*/  @P3 MOV R11, R20 ;  /* 0x00000014000b3202 */ /* 0x000fe40000000f00 */
[----:B------:R-:W-:Y:S01]  /*3db0*/  @P3 LOP3.LUT R10, R21, 0xffff, RZ, 0xc0, !PT ;  /* 0x0000ffff150a3812 */ /* 0x000fe200078ec0ff */
[----:B--2---:R-:W-:Y:S06]  /*3dc0*/  @!P0 BRA `(.L_x_71) ;  /* 0x0000000000a48947 */ /* 0x004fec0003800000 */
[-C--:B-1----:R-:W-:Y:S01]  /*3dd0*/  IMAD.HI.U32 R0, R19, R7.reuse, RZ ;  /* 0x0000000713007227 */ /* 0x082fe200078e00ff */
[----:B------:R-:W-:Y:S02]  /*3de0*/  ISETP.NE.AND P0, PT, R6, 0x1, PT ;  /* 0x000000010600780c */ /* 0x000fe40003f05270 */
[----:B------:R-:W-:Y:S01]  /*3df0*/  ISETP.NE.AND P2, PT, R40, 0x1, PT ;  /* 0x000000012800780c */ /* 0x000fe20003f45270 */
[----:B----4-:R-:W-:Y:S01]  /*3e00*/  IMAD.HI.U32 R9, R24, R16, RZ ;  /* 0x0000001018097227 */ /* 0x010fe200078e00ff */
[----:B------:R-:W-:Y:S02]  /*3e10*/  SHF.R.U32.HI R0, RZ, R18, R0 ;  /* 0x00000012ff007219 */ /* 0x000fe40000011600 */
[----:B------:R-:W-:Y:S01]  /*3e20*/  ISETP.NE.AND P4, PT, R3, 0x1, PT ;  /* 0x000000010300780c */ /* 0x000fe20003f85270 */
[----:B------:R-:W-:Y:S01]  /*3e30*/  IMAD.HI.U32 R13, R10, R7, RZ ;  /* 0x000000070a0d7227 */ /* 0x000fe200078e00ff */
[----:B------:R-:W-:Y:S02]  /*3e40*/  SHF.R.U32.HI R9, RZ, R17, R9 ;  /* 0x00000011ff097219 */ /* 0x000fe40000011609 */
[----:B------:R-:W-:Y:S01]  /*3e50*/  SEL R0, R19, R0, !P0 ;  /* 0x0000000013007207 */ /* 0x000fe20004000000 */
[----:B------:R-:W-:Y:S01]  /*3e60*/  IMAD.HI.U32 R12, R11, R16, RZ ;  /* 0x000000100b0c7227 */ /* 0x000fe200078e00ff */
[----:B------:R-:W-:Y:S03]  /*3e70*/  SEL R9, R24, R9, !P4 ;  /* 0x0000000918097207 */ /* 0x000fe60006000000 */
[-C--:B------:R-:W-:Y:S01]  /*3e80*/  IMAD.HI.U32 R8, R0, R4.reuse, RZ ;  /* 0x0000000400087227 */ /* 0x080fe200078e00ff */
[----:B------:R-:W-:Y:S03]  /*3e90*/  SHF.R.U32.HI R12, RZ, R17, R12 ;  /* 0x00000011ff0c7219 */ /* 0x000fe6000001160c */
[----:B------:R-:W-:Y:S01]  /*3ea0*/  IMAD.HI.U32 R2, R9, R4, RZ ;  /* 0x0000000409027227 */ /* 0x000fe200078e00ff */
[-C--:B------:R-:W-:Y:S02]  /*3eb0*/  @P2 SHF.R.U32.HI R0, RZ, R5.reuse, R8 ;  /* 0x00000005ff002219 */ /* 0x080fe40000011608 */
[----:B------:R-:W-:Y:S02]  /*3ec0*/  SHF.R.U32.HI R8, RZ, R18, R13 ;  /* 0x00000012ff087219 */ /* 0x000fe4000001160d */
[----:B------:R-:W-:Y:S01]  /*3ed0*/  @P2 SHF.R.U32.HI R9, RZ, R5, R2 ;  /* 0x00000005ff092219 */ /* 0x000fe20000011602 */
[----:B------:R-:W-:Y:S01]  /*3ee0*/  IMAD R0, R40, R0, RZ ;  /* 0x0000000028007224 */ /* 0x000fe200078e02ff */
[----:B------:R-:W-:Y:S02]  /*3ef0*/  SEL R8, R10, R8, !P0 ;  /* 0x000000080a087207 */ /* 0x000fe40004000000 */
[----:B------:R-:W-:Y:S01]  /*3f00*/  SEL R2, R11, R12, !P4 ;  /* 0x0000000c0b027207 */ /* 0x000fe20006000000 */
[----:B------:R-:W-:Y:S01]  /*3f10*/  IMAD R12, R40, R9, RZ ;  /* 0x00000009280c7224 */ /* 0x000fe200078e02ff */
[C---:B------:R-:W-:Y:S01]  /*3f20*/  ISETP.GE.AND P0, PT, R8.reuse, R0, PT ;  /* 0x000000000800720c */ /* 0x040fe20003f06270 */
[----:B------:R-:W-:Y:S03]  /*3f30*/  IMAD.HI.U32 R0, R8, R4, RZ ;  /* 0x0000000408007227 */ /* 0x000fe600078e00ff */
[----:B------:R-:W-:Y:S02]  /*3f40*/  ISETP.GE.OR P0, PT, R2, R12, P0 ;  /* 0x0000000c0200720c */ /* 0x000fe40000706670 */
[-C--:B------:R-:W-:Y:S04]  /*3f50*/  SHF.R.U32.HI R0, RZ, R5.reuse, R0 ;  /* 0x00000005ff007219 */ /* 0x080fe80000011600 */
[----:B------:R-:W-:Y:S05]  /*3f60*/  SEL R13, R8, R0, !P2 ;  /* 0x00000000080d7207 */ /* 0x000fea0005000000 */
[----:B------:R-:W-:Y:S02]  /*3f70*/  IMAD.MOV R12, RZ, RZ, -R13 ;  /* 0x000000ffff0c7224 */ /* 0x000fe400078e0a0d */
[----:B------:R-:W-:Y:S04]  /*3f80*/  @!P0 IMAD.HI.U32 R0, R2, R4, RZ ;  /* 0x0000000402008227 */ /* 0x000fe800078e00ff */
[----:B------:R-:W-:Y:S01]  /*3f90*/  IMAD R12, R40, R12, R8 ;  /* 0x0000000c280c7224 */ /* 0x000fe200078e0208 */
[----:B------:R-:W-:Y:S04]  /*3fa0*/  @!P0 SHF.R.U32.HI R0, RZ, R5, R0 ;  /* 0x00000005ff008219 */ /* 0x000fe80000011600 */
[----:B------:R-:W-:Y:S04]  /*3fb0*/  @!P0 SEL R0, R2, R0, !P2 ;  /* 0x0000000002008207 */ /* 0x000fe80005000000 */
[----:B------:R-:W-:Y:S01]  /*3fc0*/  @!P0 IADD3 R13, PT, PT, R13, -R0, RZ ;  /* 0x800000000d0d8210 */ /* 0x000fe20007ffe0ff */
[----:B------:R-:W-:Y:S01]  /*3fd0*/  @!P0 IMAD R0, R9, R12, R0 ;  /* 0x0000000c09008224 */ /* 0x000fe200078e0200 */
[----:B------:R-:W-:Y:S01]  /*3fe0*/  IADD3 R9, PT, PT, -R8, RZ, RZ ;  /* 0x000000ff08097210 */ /* 0x000fe20007ffe1ff */
[--C-:B------:R-:W-:Y:S02]  /*3ff0*/  IMAD.MOV R12, RZ, RZ, -R2.reuse ;  /* 0x000000ffff0c7224 */ /* 0x100fe400078e0a02 */
[----:B------:R-:W-:Y:S02]  /*4000*/  @!P0 IMAD R8, R13, R40, R2 ;  /* 0x000000280d088224 */ /* 0x000fe400078e0202 */
[----:B------:R-:W-:Y:S02]  /*4010*/  @!P0 IMAD.MOV.U32 R2, RZ, RZ, R0 ;  /* 0x000000ffff028224 */ /* 0x000fe400078e0000 */
[----:B------:R-:W-:Y:S02]  /*4020*/  IMAD R11, R3, R12, R11 ;  /* 0x0000000c030b7224 */ /* 0x000fe400078e020b */
[----:B------:R-:W-:Y:S02]  /*4030*/  IMAD R10, R6, R9, R10 ;  /* 0x00000009060a7224 */ /* 0x000fe400078e020a */
[----:B------:R-:W-:Y:S02]  /*4040*/  IMAD R11, R2, R3, R11 ;  /* 0x00000003020b7224 */ /* 0x000fe400078e020b */
[----:B------:R-:W-:Y:S02]  /*4050*/  IMAD R10, R8, R6, R10 ;  /* 0x00000006080a7224 */ /* 0x000fe400078e020a */
.L_x_71:
[----:B------:R-:W-:Y:S05]  /*4060*/  BRA.U UP1, `(.L_x_72) ;  /* 0x0000000101107547 */ /* 0x000fea000b800000 */
[----:B------:R-:W-:Y:S04]  /*4070*/  MOV R2, UR6 ;  /* 0x0000000600027c02 */ /* 0x000fe80008000f00 */
[----:B------:R-:W-:Y:S04]  /*4080*/  SHF.L.U32 R2, R2, 0x1f, RZ ;  /* 0x0000001f02027819 */ /* 0x000fe800000006ff */
[----:B------:R-:W2:Y:S02]  /*4090*/  SYNCS.PHASECHK.TRANS64.TRYWAIT P0, [UR7+0xa8], R2 ;  /* 0x0000a802ff0075a7 */ /* 0x000ea40008001107 */
[----:B--2---:R-:W-:Y:S05]  /*40a0*/  @!P0 BRA `(.L_x_73) ;  /* 0x0000005400308947 */ /* 0x004fea0003800000 */
.L_x_72:
[----:B------:R-:W-:Y:S02]  /*40b0*/  R2UR UR35, R15 ;  /* 0x000000000f2372ca */ /* 0x000fe400000e0000 */
[----:B------:R-:W-:Y:S02]  /*40c0*/  R2UR UR34, R14 ;  /* 0x000000000e2272ca */ /* 0x000fe400000e0000 */
[----:B------:R-:W-:Y:S02]  /*40d0*/  ISETP.NE.U32.AND P2, PT, RZ, UR4, PT ;  /* 0x00000004ff007c0c */ /* 0x000fe4000bf45070 */
[----:B------:R-:W-:Y:S02]  /*40e0*/  SHF.L.U32 R14, R29, 0x1f, RZ ;  /* 0x0000001f1d0e7819 */ /* 0x000fe400000006ff */
[----:B------:R-:W-:Y:S05]  /*40f0*/  ISETP.NE.AND.EX P2, PT, RZ, UR5, PT, P2 ;  /* 0x00000005ff007c0c */ /* 0x000fea000bf45320 */
[----:B------:R-:W-:Y:S02]  /*4100*/  USHF.L.U32 UR35, UR35, 0x7, URZ ;  /* 0x0000000723237899 */ /* 0x000fe400080006ff */
[----:B------:R-:W-:Y:S01]  /*4110*/  USHF.L.U32 UR34, UR34, 0x7, URZ ;  /* 0x0000000722227899 */ /* 0x000fe200080006ff */
[----:B------:R-:W-:Y:S11]  /*4120*/  BRA.U !UP3, `(.L_x_74) ;  /* 0x000000010b347547 */ /* 0x000ff6000b800000 */
[----:B------:R-:W-:Y:S01]  /*4130*/  UPLOP3.LUT UP0, UPT, UPT, UPT, UP2, 0x80, 0x8 ;  /* 0x000000000008789c */ /* 0x000fe20003f0f020 */
[----:B--2---:R-:W-:Y:S02]  /*4140*/  HFMA2 R0, -RZ, RZ, 0, 5.9604644775390625e-08 ;  /* 0x00000001ff007431 */ /* 0x004fe400000001ff */
[----:B------:R-:W-:Y:S03]  /*4150*/  IMAD.MOV.U32 R88, RZ, RZ, 0x1 ;  /* 0x00000001ff587424 */ /* 0x000fe600078e00ff */
[----:B------:R-:W-:Y:S05]  /*4160*/  PLOP3.LUT P0, PT, PT, PT, UP0, 0x80, 0x8 ;  /* 0x000000000008781c */ /* 0x000fea0003f0f008 */
[----:B------:R-:W2:Y:S01]  /*4170*/  @UP0 LDCU.64 UR10, c[0x0][0x888] ;  /* 0x00011100ff0a07ac */ /* 0x000ea20008000a00 */
[----:B------:R-:W-:Y:S07]  /*4180*/  @UP0 UIMAD UR8, UR36, UR4, URZ ;  /* 0x00000004240802a4 */ /* 0x000fee000f8e02ff */
[----:B------:R-:W-:Y:S01]  /*4190*/  @!P0 PRMT R88, R0, 0x7610, R88 ;  /* 0x0000761000588816 */ /* 0x000fe20000000058 */
[----:B--2---:R-:W-:Y:S03]  /*41a0*/  @UP0 UIMAD.WIDE UR10, UR8, 0x4, UR10 ;  /* 0x00000004080a08a5 */ /* 0x004fe6000f8e020a */
[----:B------:R-:W2:Y:S03]  /*41b0*/  @!UP0 LDCU UR8, c[0x0][0x880] ;  /* 0x00011000ff0887ac */ /* 0x000ea60008000800 */
[----:B------:R-:W-:Y:S01]  /*41c0*/  IMAD.U32 R8, RZ, RZ, UR10 ;  /* 0x0000000aff087e24 */ /* 0x000fe2000f8e00ff */
[----:B------:R-:W-:Y:S05]  /*41d0*/  MOV R9, UR11 ;  /* 0x0000000b00097c02 */ /* 0x000fea0008000f00 */
[----:B-----5:R3:W5:Y:S02]  /*41e0*/  @P0 LDG.E R49, desc[UR46][R8.64] ;  /* 0x0000002e08310981 */ /* 0x020764000c1e1900 */
[----:B--23--:R-:W-:Y:S07]  /*41f0*/  @!P0 IMAD.U32 R49, RZ, RZ, UR8 ;  /* 0x00000008ff318e24 */ /* 0x00cfee000f8e00ff */
.L_x_74:
[----:B-----5:R-:W-:Y:S01]  /*4200*/  @!P2 FSETP.EQ.AND P0, PT, R49, RZ, PT ;  /* 0x000000ff3100a20b */ /* 0x020fe20003f02000 */
[----:B------:R-:W-:Y:S01]  /*4210*/  @!UPT UIADD3 URZ, UPT, UPT, URZ, URZ, URZ ;  /* 0x000000fffffff290 */ /* 0x000fe2000fffe0ff */
[----:B------:R-:W-:Y:S11]  /*4220*/  @!P2 BRA `(.L_x_75) ;  /* 0x000000000014a947 */ /* 0x000ff60003800000 */
[----:B------:R-:W-:Y:S02]  /*4230*/  LOP3.LUT P2, RZ, R88, 0xff, RZ, 0xc0, !PT ;  /* 0x000000ff58ff7812 */ /* 0x000fe4000784c0ff */
[----:B------:R-:W-:Y:S04]  /*4240*/  PLOP3.LUT P0, PT, PT, PT, UP0, 0x80, 0x8 ;  /* 0x000000000008781c */ /* 0x000fe80003f0f008 */
[----:B------:R-:W-:Y:S07]  /*4250*/  PLOP3.LUT P0, PT, P0, PT, PT, 0x8, 0x80 ;  /* 0x000000000080781c */ /* 0x000fee000070e170 */
[----:B------:R-:W-:Y:S11]  /*4260*/  @P2 FSETP.EQ.AND P0, PT, R49, RZ, PT ;  /* 0x000000ff3100220b */ /* 0x000ff60003f02000 */
[----:B------:R-:W-:Y:S02]  /*4270*/  @!UPT UIADD3 URZ, UPT, UPT, URZ, URZ, URZ ;  /* 0x000000fffffff290 */ /* 0x000fe4000fffe0ff */
.L_x_75:
[----:B------:R-:W3:Y:S01]  /*4280*/  SYNCS.PHASECHK.TRANS64.TRYWAIT P2, [UR7+0x80], R14 ;  /* 0x0000800eff0075a7 */ /* 0x000ee20008041107 */
[----:B------:R-:W-:Y:S04]  /*4290*/  ELECT P4, URZ, PT ;  /* 0x0000000000ff782f */ /* 0x000fe80003880000 */
[----:B------:R-:W-:Y:S11]  /*42a0*/  PLOP3.LUT P4, PT, P0, P4, PT, 0xf2, 0x2f ;  /* 0x00000000002f781c */ /* 0x000ff60000789e72 */
[----:B------:R-:W-:Y:S02]  /*42b0*/  @!UPT UIADD3 URZ, UPT, UPT, URZ, URZ, URZ ;  /* 0x000000fffffff290 */ /* 0x000fe4000fffe0ff */
[----:B-1----:R-:W-:Y:S05]  /*42c0*/  @!P4 IADD3 R8, P0, PT, R30, 0x580, RZ ;  /* 0x000005801e08c810 */ /* 0x002fea0007f1e0ff */
[----:B--2---:R-:W-:Y:S01]  /*42d0*/  @!P4 IMAD.X R2, RZ, RZ, R31, P0 ;  /* 0x000000ffff02c224 */ /* 0x004fe200000e061f */
[----:B---3--:R-:W-:Y:S07]  /*42e0*/  @!P2 BRA `(.L_x_76) ;  /* 0x0000005000b8a947 */ /* 0x008fee0003800000 */
.L_x_167:
[----:B------:R-:W-:Y:S01]  /*42f0*/  @!P4 R2UR UR8, R2 ;  /* 0x000000000208c2ca */ /* 0x000fe200000e0000 */
[----:B------:R-:W-:Y:S01]  /*4300*/  VOTEU.ALL UP1, P4 ;  /* 0x0000000000ff7886 */ /* 0x000fe20002020000 */
[----:B------:R-:W-:Y:S01]  /*4310*/  @!P4 R2UR UR9, R8 ;  /* 0x000000000809c2ca */ /* 0x000fe200000e0000 */
[----:B-1----:R-:W-:Y:S01]  /*4320*/  @!P4 IMAD.MOV.U32 R0, RZ, RZ, 0x2000 ;  /* 0x00002000ff00c424 */ /* 0x002fe200078e00ff */
[----:B------:R-:W-:Y:S01]  /*4330*/  UMOV UR10, 0x0 ;  /* 0x00000000000a7882 */ /* 0x000fe20000000000 */
[----:B------:R-:W-:Y:S01]  /*4340*/  UMOV UR11, 0x10000000 ;  /* 0x10000000000b7882 */ /* 0x000fe20000000000 */
[----:B------:R-:W-:Y:S01]  /*4350*/  @!UP1 UIADD3 UR32, UPT, UPT, UR7, 0x200, URZ ;  /* 0x0000020007209890 */ /* 0x000fe2000fffe0ff */
[----:B------:R-:W-:Y:S06]  /*4360*/  VOTEU.ALL UP1, P4 ;  /* 0x0000000000ff7886 */ /* 0x000fec0002020000 */
[----:B------:R-:W-:Y:S01]  /*4370*/  IMAD.U32 R9, RZ, RZ, UR8 ;  /* 0x00000008ff097e24 */ /* 0x000fe2000f8e00ff */
[----:B------:R-:W-:Y:S01]  /*4380*/  UPRMT UR8, UR37, 0x654, UR33 ;  /* 0x0000065425087896 */ /* 0x000fe20008000021 */
[----:B------:R-:W-:Y:S03]  /*4390*/  IMAD.U32 R8, RZ, RZ, UR9 ;  /* 0x00000009ff087e24 */ /* 0x000fe6000f8e00ff */
[----:B------:R-:W-:Y:S02]  /*43a0*/  @!P4 R2UR UR15, R9 ;  /* 0x00000000090fc2ca */ /* 0x000fe400000e0000 */
[----:B------:R-:W-:Y:S02]  /*43b0*/  @!P4 R2UR UR14, R8 ;  /* 0x00000000080ec2ca */ /* 0x000fe400000e0000 */
[----:B------:R-:W-:Y:S05]  /*43c0*/  @!P4 IADD3 R8, P0, PT, R30, 0x580, RZ ;  /* 0x000005801e08c810 */ /* 0x000fea0007f1e0ff */
[----:B------:R-:W-:Y:S06]  /*43d0*/  @!P4 IMAD.X R2, RZ, RZ, R31, P0 ;  /* 0x000000ffff02c224 */ /* 0x000fec00000e061f */
[----:B------:R1:W-:Y:S01]  /*43e0*/  @!UP1 UTMALDG.3D [UR32], [UR14], desc[UR10] ;  /* 0x00000a200e0095b4 */ /* 0x0003e20008011000 */
[----:B------:R1:W-:Y:S01]  /*43f0*/  @!P4 SYNCS.ARRIVE.TRANS64.RED.A0TR RZ, [UR7+0x60], R0 ;  /* 0x00006000ffffc9a7 */ /* 0x0003e20008300407 */
[----:B------:R-:W-:Y:S01]  /*4400*/  SYNCS.ARRIVE.TRANS64.RED.A1T0 RZ, [UR8], RZ ;  /* 0x000000ffffff79a7 */ /* 0x000fe20008100408 */
[----:B------:R-:W2:Y:S02]  /*4410*/  SYNCS.PHASECHK.TRANS64.TRYWAIT P2, [UR7+0x88], R14 ;  /* 0x0000880eff0075a7 */ /* 0x000ea40008041107 */
[----:B-12---:R-:W-:Y:S05]  /*4420*/  @!P2 BRA `(.L_x_77) ;  /* 0x000000500080a947 */ /* 0x006fea0003800000 */
.L_x_169:
[----:B------:R-:W-:Y:S01]  /*4430*/  @!P4 R2UR UR8, R2 ;  /* 0x000000000208c2ca */ /* 0x000fe200000e0000 */
[----:B------:R-:W-:Y:S01]  /*4440*/  VOTEU.ALL UP1, P4 ;  /* 0x0000000000ff7886 */ /* 0x000fe20002020000 */
[----:B------:R-:W-:Y:S01]  /*4450*/  @!P4 R2UR UR9, R8 ;  /* 0x000000000809c2ca */ /* 0x000fe200000e0000 */
[----:B-1----:R-:W-:Y:S01]  /*4460*/  @!P4 IMAD.MOV.U32 R0, RZ, RZ, 0x2000 ;  /* 0x00002000ff00c424 */ /* 0x002fe200078e00ff */
[----:B------:R-:W-:Y:S01]  /*4470*/  UMOV UR10, 0x0 ;  /* 0x00000000000a7882 */ /* 0x000fe20000000000 */
[----:B------:R-:W-:Y:S01]  /*4480*/  UMOV UR11, 0x10000000 ;  /* 0x10000000000b7882 */ /* 0x000fe20000000000 */
[----:B------:R-:W-:Y:S02]  /*4490*/  @!UP1 UIADD3 UR26, UPT, UPT, UR34, 0x20, URZ ;  /* 0x00000020221a9890 */ /* 0x000fe4000fffe0ff */
[----:B------:R-:W-:Y:S01]  /*44a0*/  @!UP1 UIADD3 UR24, UPT, UPT, UR7, 0x2200, URZ ;  /* 0x0000220007189890 */ /* 0x000fe2000fffe0ff */
[----:B------:R-:W-:Y:S01]  /*44b0*/  VOTEU.ALL UP1, P4 ;  /* 0x0000000000ff7886 */ /* 0x000fe20002020000 */
[----:B------:R-:W-:Y:S01]  /*44c0*/  UMOV UR27, UR35 ;  /* 0x00000023001b7c82 */ /* 0x000fe20008000000 */
[----:B------:R-:W-:Y:S02]  /*44d0*/  UMOV UR28, UR36 ;  /* 0x00000024001c7c82 */ /* 0x000fe40008000000 */
        /* <DEDUP_REMOVED lines=12> */
.L_x_171:
[----:B------:R-:W2:Y:S01]  /*45a0*/  LDC.64 R12, c[0x0][0xb18] ;  /* 0x0002c600ff0c7b82 */ /* 0x000ea20000000a00 */
[----:B------:R-:W-:Y:S01]  /*45b0*/  @!P4 R2UR UR8, R2 ;  /* 0x000000000208c2ca */ /* 0x000fe200000e0000 */
[----:B------:R-:W-:Y:S01]  /*45c0*/  VOTEU.ALL UP1, P4 ;  /* 0x0000000000ff7886 */ /* 0x000fe20002020000 */
[----:B------:R-:W-:Y:S01]  /*45d0*/  @!P4 R2UR UR9, R8 ;  /* 0x000000000809c2ca */ /* 0x000fe200000e0000 */
[----:B-1----:R-:W-:Y:S01]  /*45e0*/  @!P4 IMAD.MOV.U32 R0, RZ, RZ, 0x2000 ;  /* 0x00002000ff00c424 */ /* 0x002fe200078e00ff */
[----:B------:R-:W-:Y:S03]  /*45f0*/  UMOV UR10, 0x0 ;  /* 0x00000000000a7882 */ /* 0x000fe60000000000 */
[----:B------:R-:W1:Y:S01]  /*4600*/  @!P1 LDC R2, c[0x0][0xb0c] ;  /* 0x0002c300ff029b82 */ /* 0x000e620000000800 */
[----:B------:R-:W-:Y:S01]  /*4610*/  @!UP1 UIADD3 UR18, UPT, UPT, UR34, 0x40, URZ ;  /* 0x0000004022129890 */ /* 0x000fe2000fffe0ff */
[----:B------:R-:W-:Y:S01]  /*4620*/  @P3 SHF.R.U32.HI R26, RZ, 0x10, R21 ;  /* 0x00000010ff1a3819 */ /* 0x000fe20000011615 */
[----:B------:R-:W-:Y:S01]  /*4630*/  @!UP1 UIADD3 UR16, UPT, UPT, UR7, 0x4200, URZ ;  /* 0x0000420007109890 */ /* 0x000fe2000fffe0ff */
[----:B------:R-:W-:Y:S01]  /*4640*/  VIADD R28, R28, 0x1 ;  /* 0x000000011c1c7836 */ /* 0x000fe20000000000 */
[----:B------:R-:W-:Y:S01]  /*4650*/  VOTEU.ALL UP1, P4 ;  /* 0x0000000000ff7886 */ /* 0x000fe20002020000 */
[----:B------:R-:W-:Y:S01]  /*4660*/  UMOV UR11, 0x10000000 ;  /* 0x10000000000b7882 */ /* 0x000fe20000000000 */
[----:B------:R-:W-:Y:S01]  /*4670*/  UMOV UR19, UR35 ;  /* 0x0000002300137c82 */ /* 0x000fe20008000000 */
[----:B------:R-:W-:Y:S01]  /*4680*/  IMAD.U32 R9, RZ, RZ, UR8 ;  /* 0x00000008ff097e24 */ /* 0x000fe2000f8e00ff */
[----:B------:R-:W-:Y:S01]  /*4690*/  UMOV UR20, UR36 ;  /* 0x0000002400147c82 */ /* 0x000fe20008000000 */
[----:B------:R-:W-:Y:S01]  /*46a0*/  IMAD.U32 R8, RZ, RZ, UR9 ;  /* 0x00000009ff087e24 */ /* 0x000fe2000f8e00ff */
[----:B------:R-:W-:Y:S02]  /*46b0*/  UPRMT UR8, UR37, 0x654, UR17 ;  /* 0x0000065425087896 */ /* 0x000fe40008000011 */
[----:B------:R-:W-:Y:S02]  /*46c0*/  @!P4 R2UR UR15, R9 ;  /* 0x00000000090fc2ca */ /* 0x000fe400000e0000 */
[----:B------:R-:W-:Y:S02]  /*46d0*/  @!P4 R2UR UR14, R8 ;  /* 0x00000000080ec2ca */ /* 0x000fe400000e0000 */
[----:B------:R-:W3:Y:S11]  /*46e0*/  LDC.64 R8, c[0x0][0xb10] ;  /* 0x0002c400ff087b82 */ /* 0x000ef60000000a00 */
[----:B------:R1:W-:Y:S01]  /*46f0*/  @!UP1 UTMALDG.3D [UR16], [UR14], desc[UR10] ;  /* 0x00000a100e0095b4 */ /* 0x0003e20008011000 */
[----:B------:R5:W-:Y:S01]  /*4700*/  @!P4 SYNCS.ARRIVE.TRANS64.RED.A0TR RZ, [UR7+0x70], R0 ;  /* 0x00007000ffffc9a7 */ /* 0x000be20008300407 */
[C---:B---3--:R-:W-:Y:S01]  /*4710*/  @!P1 IMAD.HI.U32 R8, R11.reuse, R8, RZ ;  /* 0x000000080b089227 */ /* 0x048fe200078e00ff */
[----:B--2---:R-:W-:Y:S02]  /*4720*/  @!P1 ISETP.NE.AND P0, PT, R12, 0x1, PT ;  /* 0x000000010c00980c */ /* 0x004fe40003f05270 */
[----:B-1----:R-:W-:Y:S01]  /*4730*/  @!P1 ISETP.NE.AND P2, PT, R2, 0x1, PT ;  /* 0x000000010200980c */ /* 0x002fe20003f45270 */
[----:B------:R-:W-:Y:S01]  /*4740*/  SYNCS.ARRIVE.TRANS64.RED.A1T0 RZ, [UR8], RZ ;  /* 0x000000ffffff79a7 */ /* 0x000fe20008100408 */
[C---:B------:R-:W-:Y:S01]  /*4750*/  @!P1 IMAD.HI.U32 R13, R10.reuse, R13, RZ ;  /* 0x0000000d0a0d9227 */ /* 0x040fe200078e00ff */
[----:B------:R-:W-:Y:S04]  /*4760*/  @!P1 SHF.R.U32.HI R8, RZ, R9, R8 ;  /* 0x00000009ff089219 */ /* 0x000fe80000011608 */
[----:B------:R-:W-:Y:S01]  /*4770*/  @!P1 SEL R8, R11, R8, !P2 ;  /* 0x000000080b089207 */ /* 0x000fe20005000000 */
[----:B------:R-:W1:Y:S01]  /*4780*/  SYNCS.PHASECHK.TRANS64.TRYWAIT P5, [UR7+0x98], R14 ;  /* 0x0000980eff0075a7 */ /* 0x000e6200080a1107 */
[----:B-----5:R-:W2:Y:S02]  /*4790*/  @!P1 LDC R0, c[0x0][0xb20] ;  /* 0x0002c800ff009b82 */ /* 0x020ea40000000800 */
[----:B--2---:R-:W-:Y:S04]  /*47a0*/  @!P1 SHF.R.U32.HI R0, RZ, R0, R13 ;  /* 0x00000000ff009219 */ /* 0x004fe8000001160d */
[----:B------:R-:W-:Y:S05]  /*47b0*/  @!P1 SEL R9, R10, R0, !P0 ;  /* 0x000000000a099207 */ /* 0x000fea0004000000 */
[----:B------:R-:W-:Y:S02]  /*47c0*/  @!P1 IMAD.IADD R0, R9, 0x1, -R8 ;  /* 0x0000000109009824 */ /* 0x000fe400078e0a08 */
[----:B------:R-:W-:Y:S02]  /*47d0*/  @!P1 IMAD.IADD R8, R8, 0x1, -R9 ;  /* 0x0000000108089824 */ /* 0x000fe400078e0a09 */
[----:B------:R-:W-:Y:S02]  /*47e0*/  @!P1 IMAD R11, R0, R2, R11 ;  /* 0x00000002000b9224 */ /* 0x000fe400078e020b */
[----:B------:R-:W-:Y:S01]  /*47f0*/  @!P1 IMAD R10, R8, R12, R10 ;  /* 0x0000000c080a9224 */ /* 0x000fe200078e020a */
[----:B-1----:R-:W-:Y:S06]  /*4800*/  @!P5 BRA `(.L_x_79) ;  /* 0x0000004c00b8d947 */ /* 0x002fec0003800000 */
.L_x_173:
[----:B------:R-:W-:Y:S01]  /*4810*/  @!P4 IADD3 R2, P0, PT, R30, 0x580, RZ ;  /* 0x000005801e02c810 */ /* 0x000fe20007f1e0ff */
[----:B------:R-:W-:Y:S01]  /*4820*/  VOTEU.ALL UP1, P4 ;  /* 0x0000000000ff7886 */ /* 0x000fe20002020000 */
[----:B------:R-:W-:Y:S01]  /*4830*/  UMOV UR18, 0x0 ;  /* 0x0000000000127882 */ /* 0x000fe20000000000 */
[----:B------:R-:W-:Y:S01]  /*4840*/  UMOV UR19, 0x10000000 ;  /* 0x1000000000137882 */ /* 0x000fe20000000000 */
[----:B------:R-:W-:Y:S01]  /*4850*/  @!P4 R2UR UR9, R2 ;  /* 0x000000000209c2ca */ /* 0x000fe200000e0000 */
[----:B-1----:R-:W-:Y:S01]  /*4860*/  @!P4 IMAD.X R0, RZ, RZ, R31, P0 ;  /* 0x000000ffff00c224 */ /* 0x002fe200000e061f */
[----:B------:R-:W-:Y:S01]  /*4870*/  @!UP1 UIADD3 UR10, UPT, UPT, UR34, 0x60, URZ ;  /* 0x00000060220a9890 */ /* 0x000fe2000fffe0ff */
[----:B------:R-:W-:Y:S01]  /*4880*/  ISETP.NE.AND P0, PT, R28, 0x2, PT ;  /* 0x000000021c00780c */ /* 0x000fe20003f05270 */
[----:B------:R-:W-:Y:S01]  /*4890*/  UMOV UR11, UR35 ;  /* 0x00000023000b7c82 */ /* 0x000fe20008000000 */
[----:B------:R-:W-:Y:S01]  /*48a0*/  UMOV UR12, UR36 ;  /* 0x00000024000c7c82 */ /* 0x000fe20008000000 */
[----:B------:R-:W-:Y:S01]  /*48b0*/  @!P4 R2UR UR8, R0 ;  /* 0x000000000008c2ca */ /* 0x000fe200000e0000 */
[----:B------:R-:W-:Y:S01]  /*48c0*/  IMAD.IADD R14, R10, 0x1, R86 ;  /* 0x000000010a0e7824 */ /* 0x000fe200078e0256 */
[----:B------:R-:W-:Y:S01]  /*48d0*/  @P3 R2UR UR36, R26 ;  /* 0x000000001a2432ca */ /* 0x000fe200000e0000 */
[----:B------:R-:W-:Y:S01]  /*48e0*/  IMAD.IADD R15, R11, 0x1, R87 ;  /* 0x000000010b0f7824 */ /* 0x000fe200078e0257 */
[----:B------:R-:W-:Y:S02]  /*48f0*/  SEL R0, RZ, 0x1, P0 ;  /* 0x00000001ff007807 */ /* 0x000fe40000000000 */
[----:B------:R-:W-:Y:S01]  /*4900*/  LOP3.LUT R29, R29, 0x1, RZ, 0x3c, !PT ;  /* 0x000000011d1d7812 */ /* 0x000fe200078e3cff */
[----:B------:R-:W-:Y:S01]  /*4910*/  IMAD.U32 R8, RZ, RZ, UR9 ;  /* 0x00000009ff087e24 */ /* 0x000fe2000f8e00ff */
[----:B------:R-:W-:Y:S01]  /*4920*/  @!UP1 UIADD3 UR9, UPT, UPT, UR7, 0x78, URZ ;  /* 0x0000007807099890 */ /* 0x000fe2000fffe0ff */
[----:B------:R-:W-:Y:S02]  /*4930*/  LOP3.LUT R27, R27, R0, RZ, 0x3c, !PT ;  /* 0x000000001b1b7212 */ /* 0x000fe400078e3cff */
[----:B------:R-:W-:Y:S02]  /*4940*/  SEL R28, R28, RZ, P0 ;  /* 0x000000ff1c1c7207 */ /* 0x000fe40000000000 */
[----:B------:R-:W-:Y:S01]  /*4950*/  IMAD.U32 R9, RZ, RZ, UR8 ;  /* 0x00000008ff097e24 */ /* 0x000fe2000f8e00ff */
[----:B------:R-:W-:Y:S01]  /*4960*/  @!P4 R2UR UR14, R8 ;  /* 0x00000000080ec2ca */ /* 0x000fe200000e0000 */
[----:B------:R-:W-:Y:S01]  /*4970*/  @!UP1 UIADD3 UR8, UPT, UPT, UR7, 0x6200, URZ ;  /* 0x0000620007089890 */ /* 0x000fe2000fffe0ff */
[----:B------:R-:W-:Y:S02]  /*4980*/  VOTEU.ALL UP1, P4 ;  /* 0x0000000000ff7886 */ /* 0x000fe40002020000 */
[----:B------:R-:W-:Y:S11]  /*4990*/  @!P4 R2UR UR15, R9 ;  /* 0x00000000090fc2ca */ /* 0x000ff600000e0000 */
[----:B------:R-:W-:Y:S02]  /*49a0*/  @!UPT UIADD3 URZ, UPT, UPT, URZ, URZ, URZ ;  /* 0x000000fffffff290 */ /* 0x000fe4000fffe0ff */
[----:B------:R2:W-:Y:S01]  /*49b0*/  @!UP1 UTMALDG.3D [UR8], [UR14], desc[UR18] ;  /* 0x000012080e0095b4 */ /* 0x0005e20008011000 */
[----:B------:R2:W-:Y:S01]  /*49c0*/  @!P4 SYNCS.ARRIVE.TRANS64.RED.A0TR RZ, [UR7+0x78], R25 ;  /* 0x00007819ffffc9a7 */ /* 0x0005e20008300407 */
[----:B------:R-:W-:Y:S01]  /*49d0*/  UPLOP3.LUT UP1, UPT, UPT, UPT, UPT, 0x80, 0x8 ;  /* 0x000000000008789c */ /* 0x000fe20003f2f070 */
[----:B------:R-:W-:Y:S01]  /*49e0*/  SYNCS.ARRIVE.TRANS64.RED.A1T0 RZ, [UR13], RZ ;  /* 0x000000ffffff79a7 */ /* 0x000fe2000810040d */
[----:B------:R-:W-:Y:S09]  /*49f0*/  @P3 BRA `(.L_x_80) ;  /* 0xfffffff000a03947 */ /* 0x000ff2000383ffff */
[----:B------:R-:W-:-:S04]  /*4a00*/  SHF.L.U32 R2, R29, 0x1f, RZ ;  /* 0x0000001f1d027819 */ /* 0x000fc800000006ff */
[----:B------:R-:W1:Y:S02]  /*4a10*/  SYNCS.PHASECHK.TRANS64.TRYWAIT P0, [UR7+0x80], R2 ;  /* 0x00008002ff0075a7 */ /* 0x000e640008001107 */
[----:B-1----:R-:W-:Y:S05]  /*4a20*/  @!P0 BRA `(.L_x_81) ;  /* 0x0000004c00488947 */ /* 0x002fea0003800000 */
.L_x_175:
[----:B------:R-:W3:Y:S02]  /*4a30*/  SYNCS.PHASECHK.TRANS64.TRYWAIT P0, [UR7+0x88], R2 ;  /* 0x00008802ff0075a7 */ /* 0x000ee40008001107 */
[----:B---3--:R-:W-:Y:S05]  /*4a40*/  @!P0 BRA `(.L_x_82) ;  /* 0x0000004c00588947 */ /* 0x008fea0003800000 */
.L_x_177:
[----:B------:R-:W3:Y:S02]  /*4a50*/  SYNCS.PHASECHK.TRANS64.TRYWAIT P0, [UR7+0x90], R2 ;  /* 0x00009002ff0075a7 */ /* 0x000ee40008001107 */
[----:B---3--:R-:W-:Y:S05]  /*4a60*/  @!P0 BRA `(.L_x_83) ;  /* 0x0000004c00688947 */ /* 0x008fea0003800000 */
.L_x_179:
[----:B-1----:R-:W-:-:S07]  /*4a70*/  MOV R0, UR7 ;  /* 0x0000000700007c02 */ /* 0x002fce0008000f00 */
.L_x_84:
[----:B-1----:R-:W-:-:S04]  /*4a80*/  SHF.L.U32 R2, R29, 0x1f, RZ ;  /* 0x0000001f1d027819 */ /* 0x002fc800000006ff */
[----:B------:R1:W3:Y:S03]  /*4a90*/  SYNCS.PHASECHK.TRANS64.TRYWAIT P0, [R0+URZ+0x98], R2 ;  /* 0x00009802000075a7 */ /* 0x0002e600080011ff */
[----:B---3--:R-:W-:Y:S05]  /*4aa0*/  @!P0 NANOSLEEP.SYNCS 0x989680 ;  /* 0x009896800000895d */ /* 0x008fea0003900000 */
[----:B------:R-:W3:Y:S02]  /*4ab0*/  @!P0 SYNCS.PHASECHK.TRANS64 P0, [R0+URZ+0x98], R2 ;  /* 0x00009802000085a7 */ /* 0x000ee400080010ff */
[----:B--23--:R-:W-:Y:S05]  /*4ac0*/  @P0 EXIT ;  /* 0x000000000000094d */ /* 0x00cfea0003800000 */
[----:B------:R-:W-:Y:S05]  /*4ad0*/  BRA `(.L_x_84) ;  /* 0xfffffffc00e87947 */ /* 0x000fea000383ffff */
.L_x_69:
[----:B------:R-:W-:-:S06]  /*4ae0*/  UISETP.GE.AND UP1, UPT, UR8, 0x4, UPT ;  /* 0x000000040800788c */ /* 0x000fcc000bf26270 */
[----:B------:R-:W-:-:S13]  /*4af0*/  PLOP3.LUT P0, PT, PT, PT, UP1, 0x80, 0x8 ;  /* 0x000000000008781c */ /* 0x000fda0003f0f018 */
[----:B------:R-:W-:Y:S05]  /*4b00*/  @!P0 EXIT ;  /* 0x000000000000894d */ /* 0x000fea0003800000 */
[----:B------:R-:W-:Y:S01]  /*4b10*/  BAR.SYNC.DEFER_BLOCKING 0x6, 0xa0 ;  /* 0x0182800000007b1d */ /* 0x000fe20000010000 */
[C---:B------:R-:W-:Y:S01]  /*4b20*/  IMAD.SHL.U32 R2, R101.reuse, 0x20, RZ ;  /* 0x0000002065027824 */ /* 0x040fe200078e00ff */
[C---:B------:R-:W-:Y:S01]  /*4b30*/  SHF.L.U32 R46, R101.reuse, 0x10, RZ ;  /* 0x00000010652e7819 */ /* 0x040fe200000006ff */
[C---:B------:R-:W-:Y:S01]  /*4b40*/  IMAD.SHL.U32 R100, R101.reuse, 0x4, RZ ;  /* 0x0000000465647824 */ /* 0x040fe200078e00ff */
[C---:B------:R-:W-:Y:S01]  /*4b50*/  LOP3.LUT R102, R101.reuse, 0x60, RZ, 0xc0, !PT ;  /* 0x0000006065667812 */ /* 0x040fe200078ec0ff */
[----:B------:R-:W-:Y:S01]  /*4b60*/  HFMA2 R97, -RZ, RZ, 0, 5.9604644775390625e-08 ;  /* 0x00000001ff617431 */ /* 0x000fe200000001ff */
[----:B------:R-:W-:Y:S02]  /*4b70*/  UMOV UR48, 0x400 ;  /* 0x0000040000307882 */ /* 0x000fe40000000000 */
[----:B------:R-:W1:Y:S01]  /*4b80*/  LDC R91, c[0x0][0x370] ;  /* 0x0000dc00ff5b7b82 */ /* 0x000e620000000800 */
[----:B------:R-:W-:Y:S01]  /*4b90*/  ULEA UR48, UR37, UR48, 0x18 ;  /* 0x0000003025307291 */ /* 0x000fe2000f8ec0ff */
[----:B------:R-:W-:Y:S01]  /*4ba0*/  LOP3.LUT R3, R2, 0xc0, RZ, 0xc0, !PT ;  /* 0x000000c002037812 */ /* 0x000fe200078ec0ff */
[----:B------:R-:W-:Y:S01]  /*4bb0*/  HFMA2 R95, -RZ, RZ, 0, 0 ;  /* 0x00000000ff5f7431 */ /* 0x000fe200000001ff */
[----:B------:R-:W-:Y:S01]  /*4bc0*/  LOP3.LUT R99, R101, 0x2, RZ, 0xc0, !PT ;  /* 0x0000000265637812 */ /* 0x000fe200078ec0ff */
[----:B------:R-:W-:Y:S01]  /*4bd0*/  UIADD3 UR4, UPT, UPT, UR48, 0x200, URZ ;  /* 0x0000020030047890 */ /* 0x000fe2000fffe0ff */
[----:B------:R-:W-:Y:S01]  /*4be0*/  LOP3.LUT R100, R3, 0x18, R100, 0xf8, !PT ;  /* 0x0000001803647812 */ /* 0x000fe200078ef864 */
[----:B------:R-:W-:Y:S01]  /*4bf0*/  IMAD.MOV.U32 R45, RZ, RZ, RZ ;  /* 0x000000ffff2d7224 */ /* 0x000fe200078e00ff */
[----:B------:R-:W2:Y:S01]  /*4c00*/  LDC R42, c[0x0][0xb0c] ;  /* 0x0002c300ff2a7b82 */ /* 0x000ea20000000800 */
[----:B------:R-:W-:Y:S01]  /*4c10*/  LOP3.LUT R46, R46, 0x600000, RZ, 0xc0, !PT ;  /* 0x006000002e2e7812 */ /* 0x000fe200078ec0ff */
[----:B------:R-:W-:Y:S01]  /*4c20*/  IMAD.MOV.U32 R105, RZ, RZ, RZ ;  /* 0x000000ffff697224 */ /* 0x000fe200078e00ff */
[----:B------:R-:W-:Y:S01]  /*4c30*/  LOP3.LUT R100, R100, 0xf20, R2, 0xf8, !PT ;  /* 0x00000f2064647812 */ /* 0x000fe200078ef802 */
[----:B------:R-:W-:Y:S01]  /*4c40*/  IMAD.U32 R93, RZ, RZ, UR4 ;  /* 0x00000004ff5d7e24 */ /* 0x000fe2000f8e00ff */
[----:B------:R-:W-:Y:S01]  /*4c50*/  LOP3.LUT R101, R101, 0x4, RZ, 0xc0, !PT ;  /* 0x0000000465657812 */ /* 0x000fe200078ec0ff */
[----:B------:R-:W4:Y:S01]  /*4c60*/  LDCU.64 UR52, c[0x0][0x348] ;  /* 0x00006900ff3477ac */ /* 0x000f220008000a00 */
[----:B------:R-:W-:Y:S01]  /*4c70*/  MOV R96, RZ ;  /* 0x000000ff00607202 */ /* 0x000fe20000000f00 */
[----:B------:R-:W1:Y:S01]  /*4c80*/  LDC R89, c[0x0][0xb20] ;  /* 0x0002c800ff597b82 */ /* 0x000e620000000800 */
[----:B------:R-:W3:Y:S01]  /*4c90*/  LDS R0, [UR48+0x160] ;  /* 0x00016030ff007984 */ /* 0x000ee20008000800 */
[----:B------:R-:W-:Y:S01]  /*4ca0*/  IMAD R100, R100, 0x2, R93 ;  /* 0x0000000264647824 */ /* 0x000fe200078e025d */
[----:B------:R-:W1:Y:S03]  /*4cb0*/  LDCU.64 UR38, c[0x0][0x888] ;  /* 0x00011100ff2677ac */ /* 0x000e660008000a00 */
[--C-:B------:R-:W-:Y:S01]  /*4cc0*/  IMAD R99, R99, -0x10, R100.reuse ;  /* 0xfffffff063637824 */ /* 0x100fe200078e0264 */
[----:B------:R-:W1:Y:S01]  /*4cd0*/  LDCU.64 UR44, c[0x0][0x890] ;  /* 0x00011200ff2c77ac */ /* 0x000e620008000a00 */
[----:B------:R-:W1:Y:S01]  /*4ce0*/  LDC R41, c[0x0][0xb30] ;  /* 0x0002cc00ff297b82 */ /* 0x000e620000000800 */
[----:B------:R-:W-:Y:S01]  /*4cf0*/  IMAD R98, R101, -0x10, R100 ;  /* 0xfffffff065627824 */ /* 0x000fe200078e0264 */
[----:B------:R-:W-:Y:S01]  /*4d00*/  UMOV UR49, URZ ;  /* 0x000000ff00317c82 */ /* 0x000fe20008000000 */
[----:B------:R-:W-:-:S05]  /*4d10*/  UMOV UR51, URZ ;  /* 0x000000ff00337c82 */ /* 0x000fca0008000000 */
[----:B------:R-:W1:Y:S08]  /*4d20*/  LDC.64 R84, c[0x0][0xb10] ;  /* 0x0002c400ff547b82 */ /* 0x000e700000000a00 */
[----:B------:R-:W1:Y:S08]  /*4d30*/  LDC.64 R38, c[0x0][0xb18] ;  /* 0x0002c600ff267b82 */ /* 0x000e700000000a00 */
[----:B------:R-:W1:Y:S08]  /*4d40*/  LDC.64 R36, c[0x0][0xb28] ;  /* 0x0002ca00ff247b82 */ /* 0x000e700000000a00 */
[----:B------:R-:W1:Y:S01]  /*4d50*/  LDC.64 R82, c[0x0][0x8b0] ;  /* 0x00022c00ff527b82 */ /* 0x000e620000000a00 */
[----:B---3--:R-:W-:-:S07]  /*4d60*/  IMAD.IADD R46, R0, 0x1, R46 ;  /* 0x00000001002e7824 */ /* 0x008fce00078e022e */
[----:B------:R-:W3:Y:S08]  /*4d70*/  LDC.64 R80, c[0x0][0x8a8] ;  /* 0x00022a00ff507b82 */ /* 0x000ef00000000a00 */
[----:B--2-4-:R-:W1:Y:S02]  /*4d80*/  LDC R90, c[0x0][0x374] ;  /* 0x0000dd00ff5a7b82 */ /* 0x014e640000000800 */
.L_x_128:
[----:B------:R-:W-:Y:S02]  /*4d90*/  LEA R0, R105, UR48, 0x3 ;  /* 0x0000003069007c11 */ /* 0x000fe4000f8e18ff */
[----:B------:R-:W-:Y:S02]  /*4da0*/  SHF.L.U32 R2, R95, 0x1f, RZ ;  /* 0x0000001f5f027819 */ /* 0x000fe400000006ff */
[----:B-1----:R-:W-:Y:S02]  /*4db0*/  LEA R16, R105, UR48, 0x4 ;  /* 0x0000003069107c11 */ /* 0x002fe4000f8e20ff */
[----:B------:R-:W2:Y:S02]  /*4dc0*/  SYNCS.PHASECHK.TRANS64.TRYWAIT P0, [R0+URZ+0xb0], R2 ;  /* 0x0000b002000075a7 */ /* 0x000ea400080011ff */
[----:B--23--:R-:W-:Y:S05]  /*4dd0*/  @!P0 BRA `(.L_x_85) ;  /* 0x0000004800a48947 */ /* 0x00cfea0003800000 */
.L_x_180:
[----:B------:R-:W4:Y:S01]  /*4de0*/  LDC.64 R10, c[0x0][0xb10] ;  /* 0x0002c400ff0a7b82 */ /* 0x000f220000000a00 */
[----:B------:R-:W3:Y:S01]  /*4df0*/  LDS.128 R16, [R16+0x140] ;  /* 0x0001400010107984 */ /* 0x000ee20000000c00 */
[----:B-1----:R-:W-:Y:S01]  /*4e00*/  ISETP.NE.AND P1, PT, R41, 0x1, PT ;  /* 0x000000012900780c */ /* 0x002fe20003f25270 */
[----:B--2---:R-:W-:Y:S01]  /*4e10*/  VIADD R0, R0, 0xc0 ;  /* 0x000000c000007836 */ /* 0x004fe20000000000 */
[----:B------:R-:W-:Y:S04]  /*4e20*/  ISETP.GE.AND P0, PT, R40, 0x1, PT ;  /* 0x000000012800780c */ /* 0x000fe80003f06270 */
[----:B------:R-:W1:Y:S01]  /*4e30*/  LDC.64 R8, c[0x0][0xb18] ;  /* 0x0002c600ff087b82 */ /* 0x000e620000000a00 */
[----:B------:R-:W-:Y:S01]  /*4e40*/  PRMT R0, RZ, 0x654, R0 ;  /* 0x00000654ff007816 */ /* 0x000fe20000000000 */
[----:B------:R-:W-:Y:S01]  /*4e50*/  @!PT LDS RZ, [RZ] ;  /* 0x00000000fffff984 */ /* 0x000fe20000000800 */
[----:B------:R-:W-:Y:S01]  /*4e60*/  @!PT LDS RZ, [RZ] ;  /* 0x00000000fffff984 */ /* 0x000fe20000000800 */
[----:B------:R-:W-:Y:S01]  /*4e70*/  @!PT LDS RZ, [RZ] ;  /* 0x00000000fffff984 */ /* 0x000fe20000000800 */
[----:B------:R-:W-:Y:S01]  /*4e80*/  @!PT LDS RZ, [RZ] ;  /* 0x00000000fffff984 */ /* 0x000fe20000000800 */
[----:B------:R2:W-:Y:S06]  /*4e90*/  MEMBAR.ALL.CTA ;  /* 0x0000000000007992 */ /* 0x0005ec0000008000 */
[----:B--2---:R-:W2:Y:S01]  /*4ea0*/  FENCE.VIEW.ASYNC.S ;  /* 0x00000000000073c6 */ /* 0x004ea20000000000 */
[----:B------:R-:W1:Y:S08]  /*4eb0*/  @!P1 LDC R12, c[0x0][0xb20] ;  /* 0x0002c800ff0c9b82 */ /* 0x000e700000000800 */
[----:B------:R-:W1:Y:S01]  /*4ec0*/  @!P1 LDC R7, c[0x0][0xb0c] ;  /* 0x0002c300ff079b82 */ /* 0x000e620000000800 */
[----:B--2---:R2:W-:Y:S01]  /*4ed0*/  SYNCS.ARRIVE.TRANS64.RED.A1T0 RZ, [R0+URZ], RZ ;  /* 0x000000ff00ff79a7 */ /* 0x0045e200081004ff */
[----:B---3--:R-:W-:Y:S04]  /*4ee0*/  LOP3.LUT P4, RZ, R18, 0x1, RZ, 0xc0, !PT ;  /* 0x0000000112ff7812 */ /* 0x008fe8000788c0ff */
[----:B------:R-:W-:Y:S09]  /*4ef0*/  P2R R103, PR, RZ, 0x10 ;  /* 0x00000010ff677803 */ /* 0x000ff20000000000 */
[----:B------:R-:W-:Y:S02]  /*4f00*/  @P4 MOV R44, R16 ;  /* 0x00000010002c4202 */ /* 0x000fe40000000f00 */
[----:B------:R-:W-:Y:S01]  /*4f10*/  @P4 LOP3.LUT R43, R17, 0xffff, RZ, 0xc0, !PT ;  /* 0x0000ffff112b4812 */ /* 0x000fe200078ec0ff */
[----:B--2-4-:R-:W-:Y:S06]  /*4f20*/  @!P0 BRA `(.L_x_86) ;  /* 0x0000000000a48947 */ /* 0x014fec0003800000 */
[----:B------:R-:W-:Y:S01]  /*4f30*/  IMAD.HI.U32 R0, R90, R39, RZ ;  /* 0x000000275a007227 */ /* 0x000fe200078e00ff */
[----:B------:R-:W-:Y:S02]  /*4f40*/  ISETP.NE.AND P0, PT, R38, 0x1, PT ;  /* 0x000000012600780c */ /* 0x000fe40003f05270 */
[----:B------:R-:W-:Y:S01]  /*4f50*/  ISETP.NE.AND P2, PT, R40, 0x1, PT ;  /* 0x000000012800780c */ /* 0x000fe20003f45270 */
[----:B------:R-:W-:Y:S01]  /*4f60*/  IMAD.HI.U32 R4, R91, R84, RZ ;  /* 0x000000545b047227 */ /* 0x000fe200078e00ff */
[----:B------:R-:W-:Y:S02]  /*4f70*/  SHF.R.U32.HI R0, RZ, R89, R0 ;  /* 0x00000059ff007219 */ /* 0x000fe40000011600 */
[----:B------:R-:W-:Y:S01]  /*4f80*/  ISETP.NE.AND P3, PT, R42, 0x1, PT ;  /* 0x000000012a00780c */ /* 0x000fe20003f65270 */
[----:B------:R-:W-:Y:S01]  /*4f90*/  IMAD.HI.U32 R6, R43, R39, RZ ;  /* 0x000000272b067227 */ /* 0x000fe200078e00ff */
[-C--:B------:R-:W-:Y:S02]  /*4fa0*/  SHF.R.U32.HI R4, RZ, R85.reuse, R4 ;  /* 0x00000055ff047219 */ /* 0x080fe40000011604 */
[----:B------:R-:W-:Y:S01]  /*4fb0*/  SEL R0, R90, R0, !P0 ;  /* 0x000000005a007207 */ /* 0x000fe20004000000 */
[----:B------:R-:W-:Y:S01]  /*4fc0*/  IMAD.HI.U32 R5, R44, R84, RZ ;  /* 0x000000542c057227 */ /* 0x000fe200078e00ff */
[----:B------:R-:W-:Y:S03]  /*4fd0*/  SEL R4, R91, R4, !P3 ;  /* 0x000000045b047207 */ /* 0x000fe60005800000 */
[-C--:B------:R-:W-:Y:S01]  /*4fe0*/  IMAD.HI.U32 R3, R0, R36.reuse, RZ ;  /* 0x0000002400037227 */ /* 0x080fe200078e00ff */
[----:B------:R-:W-:Y:S03]  /*4ff0*/  SHF.R.U32.HI R5, RZ, R85, R5 ;  /* 0x00000055ff057219 */ /* 0x000fe60000011605 */
[----:B------:R-:W-:Y:S01]  /*5000*/  IMAD.HI.U32 R2, R4, R36, RZ ;  /* 0x0000002404027227 */ /* 0x000fe200078e00ff */
[----:B------:R-:W-:Y:S02]  /*5010*/  @P2 SHF.R.U32.HI R0, RZ, R37, R3 ;  /* 0x00000025ff002219 */ /* 0x000fe40000011603 */
[----:B------:R-:W-:Y:S02]  /*5020*/  SHF.R.U32.HI R3, RZ, R89, R6 ;  /* 0x00000059ff037219 */ /* 0x000fe40000011606 */
[----:B------:R-:W-:Y:S01]  /*5030*/  @P2 SHF.R.U32.HI R4, RZ, R37, R2 ;  /* 0x00000025ff042219 */ /* 0x000fe20000011602 */
[----:B------:R-:W-:Y:S01]  /*5040*/  IMAD R0, R40, R0, RZ ;  /* 0x0000000028007224 */ /* 0x000fe200078e02ff */
[----:B------:R-:W-:Y:S02]  /*5050*/  SEL R3, R43, R3, !P0 ;  /* 0x000000032b037207 */ /* 0x000fe40004000000 */
[----:B------:R-:W-:Y:S01]  /*5060*/  SEL R2, R44, R5, !P3 ;  /* 0x000000052c027207 */ /* 0x000fe20005800000 */
[----:B------:R-:W-:Y:S01]  /*5070*/  IMAD R5, R40, R4, RZ ;  /* 0x0000000428057224 */ /* 0x000fe200078e02ff */
[C---:B------:R-:W-:Y:S01]  /*5080*/  ISETP.GE.AND P0, PT, R3.reuse, R0, PT ;  /* 0x000000000300720c */ /* 0x040fe20003f06270 */
[C---:B------:R-:W-:Y:S03]  /*5090*/  IMAD.HI.U32 R0, R3.reuse, R36, RZ ;  /* 0x0000002403007227 */ /* 0x040fe600078e00ff */
[C---:B------:R-:W-:Y:S02]  /*50a0*/  ISETP.GE.OR P0, PT, R2.reuse, R5, P0 ;  /* 0x000000050200720c */ /* 0x040fe40000706670 */
[----:B------:R-:W-:Y:S04]  /*50b0*/  SHF.R.U32.HI R0, RZ, R37, R0 ;  /* 0x00000025ff007219 */ /* 0x000fe80000011600 */
[C---:B------:R-:W-:Y:S05]  /*50c0*/  SEL R6, R3.reuse, R0, !P2 ;  /* 0x0000000003067207 */ /* 0x040fea0005000000 */
        /* <DEDUP_REMOVED lines=14> */
[----:B------:R-:W-:Y:S07]  /*51b0*/  IMAD R43, R3, R38, R43 ;  /* 0x00000026032b7224 */ /* 0x000fee00078e022b */
.L_x_86:
[----:B-1----:R-:W-:Y:S01]  /*51c0*/  @!P1 ISETP.NE.AND P0, PT, R8, 0x1, PT ;  /* 0x000000010800980c */ /* 0x002fe20003f05270 */
[----:B------:R-:W-:Y:S01]  /*51d0*/  @!P1 IMAD.HI.U32 R2, R43, R9, RZ ;  /* 0x000000092b029227 */ /* 0x000fe200078e00ff */
[----:B------:R-:W-:Y:S01]  /*51e0*/  R2UR UR42, R15 ;  /* 0x000000000f2a72ca */ /* 0x000fe200000e0000 */
[----:B------:R-:W-:Y:S01]  /*51f0*/  BSSY.RECONVERGENT B6, `(.L_x_87) ;  /* 0x0000031000067945 */ /* 0x000fe20003800200 */
[----:B------:R-:W-:Y:S01]  /*5200*/  R2UR UR41, R14 ;  /* 0x000000000e2972ca */ /* 0x000fe200000e0000 */
[C---:B------:R-:W-:Y:S01]  /*5210*/  @!P1 IMAD.HI.U32 R0, R44.reuse, R10, RZ ;  /* 0x0000000a2c009227 */ /* 0x040fe200078e00ff */
[----:B------:R-:W-:Y:S02]  /*5220*/  @!P1 SHF.R.U32.HI R2, RZ, R12, R2 ;  /* 0x0000000cff029219 */ /* 0x000fe40000011602 */
[----:B------:R-:W-:Y:S01]  /*5230*/  @!P1 ISETP.NE.AND P2, PT, R7, 0x1, PT ;  /* 0x000000010700980c */ /* 0x000fe20003f45270 */
[----:B------:R-:W-:Y:S01]  /*5240*/  VIADD R105, R105, 0x1 ;  /* 0x0000000169697836 */ /* 0x000fe20000000000 */
[----:B------:R-:W-:Y:S02]  /*5250*/  @!P1 SEL R2, R43, R2, !P0 ;  /* 0x000000022b029207 */ /* 0x000fe40004000000 */
[----:B------:R-:W-:Y:S02]  /*5260*/  @!P1 SHF.R.U32.HI R0, RZ, R11, R0 ;  /* 0x0000000bff009219 */ /* 0x000fe40000011600 */
[----:B------:R-:W-:Y:S01]  /*5270*/  LOP3.LUT P0, RZ, R93, 0x1b0, RZ, 0xc0, !PT ;  /* 0x000001b05dff7812 */ /* 0x000fe2000780c0ff */
[----:B------:R-:W-:Y:S01]  /*5280*/  USHF.L.U32 UR42, UR42, 0x7, URZ ;  /* 0x000000072a2a7899 */ /* 0x000fe200080006ff */
[----:B------:R-:W-:Y:S01]  /*5290*/  @!P1 SEL R3, R44, R0, !P2 ;  /* 0x000000002c039207 */ /* 0x000fe20005000000 */
[----:B------:R-:W-:Y:S01]  /*52a0*/  USHF.L.U32 UR41, UR41, 0x7, URZ ;  /* 0x0000000729297899 */ /* 0x000fe200080006ff */
[----:B------:R-:W-:Y:S03]  /*52b0*/  @P4 SHF.R.U32.HI R94, RZ, 0x10, R17 ;  /* 0x00000010ff5e4819 */ /* 0x000fe60000011611 */
[----:B------:R-:W-:Y:S02]  /*52c0*/  @!P1 IMAD.IADD R0, R2, 0x1, -R3 ;  /* 0x0000000102009824 */ /* 0x000fe400078e0a03 */
[----:B------:R-:W-:Y:S02]  /*52d0*/  @!P1 IMAD.IADD R2, R3, 0x1, -R2 ;  /* 0x0000000103029824 */ /* 0x000fe400078e0a02 */
[----:B------:R-:W-:Y:S02]  /*52e0*/  @!P1 IMAD R44, R0, R7, R44 ;  /* 0x00000007002c9224 */ /* 0x000fe400078e022c */
[----:B------:R-:W-:Y:S01]  /*52f0*/  @!P1 IMAD R43, R2, R8, R43 ;  /* 0x00000008022b9224 */ /* 0x000fe200078e022b */
[----:B------:R-:W-:Y:S06]  /*5300*/  @!P0 BRA `(.L_x_88) ;  /* 0x00000000007c8947 */ /* 0x000fec0003800000 */
[----:B------:R-:W1:Y:S01]  /*5310*/  LDCU.64 UR8, c[0x4][0x80] ;  /* 0x01001000ff0877ac */ /* 0x000e620008000a00 */
[----:B------:R-:W-:Y:S01]  /*5320*/  MOV R2, 0x0 ;  /* 0x0000000000027802 */ /* 0x000fe20000000f00 */
[----:B------:R-:W-:Y:S02]  /*5330*/  HFMA2 R12, -RZ, RZ, 0, 5.9604644775390625e-08 ;  /* 0x00000001ff0c7431 */ /* 0x000fe400000001ff */
[----:B------:R-:W-:Y:S01]  /*5340*/  IMAD.MOV.U32 R8, RZ, RZ, 0x70 ;  /* 0x00000070ff087424 */ /* 0x000fe200078e00ff */
[----:B------:R2:W3:Y:S01]  /*5350*/  LDC.64 R14, c[0x4][R2] ;  /* 0x01000000020e7b82 */ /* 0x0004e20000000a00 */
[----:B------:R-:W4:Y:S01]  /*5360*/  LDCU.64 UR6, c[0x4][0x88] ;  /* 0x01001100ff0677ac */ /* 0x000f220008000a00 */
[----:B------:R-:W-:Y:S01]  /*5370*/  IMAD.MOV.U32 R13, RZ, RZ, RZ ;  /* 0x000000ffff0d7224 */ /* 0x000fe200078e00ff */
[----:B------:R-:W2:Y:S01]  /*5380*/  LDCU.64 UR4, c[0x4][0x8] ;  /* 0x01000100ff0477ac */ /* 0x000ea20008000a00 */
[----:B-1----:R-:W-:Y:S01]  /*5390*/  MOV R5, UR9 ;  /* 0x0000000900057c02 */ /* 0x002fe20008000f00 */
[----:B------:R-:W-:Y:S01]  /*53a0*/  IMAD.U32 R4, RZ, RZ, UR8 ;  /* 0x00000008ff047e24 */ /* 0x000fe2000f8e00ff */
[----:B----4-:R-:W-:Y:S01]  /*53b0*/  MOV R7, UR7 ;  /* 0x0000000700077c02 */ /* 0x010fe20008000f00 */
[----:B------:R-:W-:Y:S01]  /*53c0*/  IMAD.U32 R6, RZ, RZ, UR6 ;  /* 0x00000006ff067e24 */ /* 0x000fe2000f8e00ff */
[----:B--2---:R-:W-:Y:S01]  /*53d0*/  MOV R11, UR5 ;  /* 0x00000005000b7c02 */ /* 0x004fe20008000f00 */
[----:B------:R-:W-:Y:S02]  /*53e0*/  IMAD.U32 R10, RZ, RZ, UR4 ;  /* 0x00000004ff0a7e24 */ /* 0x000fe4000f8e00ff */
[----:B------:R-:W-:Y:S07]  /*53f0*/  LEPC R20, `(.L_x_89) ;  /* 0x000000001014794e */ /* 0x000fee0000000000 */
[----:B---3-5:R-:W-:Y:S05]  /*5400*/  CALL.ABS.NOINC R14 ;  /* 0x000000000e007343 */ /* 0x028fea0003c00000 */
.L_x_89:
[----:B------:R-:W1:Y:S01]  /*5410*/  LDCU.64 UR8, c[0x4][0x80] ;  /* 0x01001000ff0877ac */ /* 0x000e620008000a00 */
[----:B------:R-:W2:Y:S01]  /*5420*/  LDC.64 R2, c[0x4][R2] ;  /* 0x0100000002027b82 */ /* 0x000ea20000000a00 */
[----:B------:R-:W-:Y:S02]  /*5430*/  HFMA2 R12, -RZ, RZ, 0, 5.9604644775390625e-08 ;  /* 0x00000001ff0c7431 */ /* 0x000fe400000001ff */
[----:B------:R-:W-:Y:S02]  /*5440*/  IMAD.MOV.U32 R8, RZ, RZ, 0x70 ;  /* 0x00000070ff087424 */ /* 0x000fe400078e00ff */
[----:B------:R-:W-:Y:S01]  /*5450*/  IMAD.MOV.U32 R13, RZ, RZ, RZ ;  /* 0x000000ffff0d7224 */ /* 0x000fe200078e00ff */
[----:B------:R-:W3:Y:S01]  /*5460*/  LDCU.64 UR6, c[0x4][0x88] ;  /* 0x01001100ff0677ac */ /* 0x000ee20008000a00 */
[----:B------:R-:W4:Y:S01]  /*5470*/  LDCU.64 UR4, c[0x4][0x8] ;  /* 0x01000100ff0477ac */ /* 0x000f220008000a00 */
[----:B-1----:R-:W-:Y:S02]  /*5480*/  MOV R4, UR8 ;  /* 0x0000000800047c02 */ /* 0x002fe40008000f00 */
[----:B------:R-:W-:Y:S02]  /*5490*/  MOV R5, UR9 ;  /* 0x0000000900057c02 */ /* 0x000fe40008000f00 */
[----:B---3--:R-:W-:Y:S01]  /*54a0*/  MOV R7, UR7 ;  /* 0x0000000700077c02 */ /* 0x008fe20008000f00 */
[----:B------:R-:W-:Y:S01]  /*54b0*/  IMAD.U32 R6, RZ, RZ, UR6 ;  /* 0x00000006ff067e24 */ /* 0x000fe2000f8e00ff */
[----:B----4-:R-:W-:Y:S01]  /*54c0*/  MOV R11, UR5 ;  /* 0x00000005000b7c02 */ /* 0x010fe20008000f00 */
[----:B------:R-:W-:Y:S02]  /*54d0*/  IMAD.U32 R10, RZ, RZ, UR4 ;  /* 0x00000004ff0a7e24 */ /* 0x000fe4000f8e00ff */
[----:B------:R-:W-:Y:S07]  /*54e0*/  LEPC R20, `(.L_x_88) ;  /* 0x000000001014794e */ /* 0x000fee0000000000 */
[----:B--2---:R-:W-:Y:S05]  /*54f0*/  CALL.ABS.NOINC R2 ;  /* 0x0000000002007343 */ /* 0x004fea0003c00000 */
.L_x_88:
[----:B------:R-:W-:Y:S05]  /*5500*/  BSYNC.RECONVERGENT B6 ;  /* 0x0000000000067941 */ /* 0x000fea0003800200 */
.L_x_87:
[----:B------:R-:W-:Y:S01]  /*5510*/  ISETP.NE.U32.AND P4, PT, R82, RZ, PT ;  /* 0x000000ff5200720c */ /* 0x000fe20003f85070 */
[----:B------:R-:W-:Y:S01]  /*5520*/  UISETP.NE.AND UP2, UPT, UR50, URZ, UPT ;  /* 0x000000ff3200728c */ /* 0x000fe2000bf45270 */
[----:B------:R-:W-:Y:S01]  /*5530*/  ISETP.NE.U32.AND P2, PT, RZ, UR38, PT ;  /* 0x00000026ff007c0c */ /* 0x000fe2000bf45070 */
[----:B------:R-:W-:Y:S01]  /*5540*/  UISETP.NE.U32.AND UP1, UPT, UR44, URZ, UPT ;  /* 0x000000ff2c00728c */ /* 0x000fe2000bf25070 */
[----:B------:R-:W-:Y:S01]  /*5550*/  ISETP.NE.AND.EX P4, PT, R83, RZ, PT, P4 ;  /* 0x000000ff5300720c */ /* 0x000fe20003f85340 */
[----:B------:R-:W-:Y:S01]  /*5560*/  UPLOP3.LUT UP0, UPT, UPT, UPT, UPT, 0x40, 0x4 ;  /* 0x000000000004789c */ /* 0x000fe20003f0e870 */
[----:B------:R-:W-:Y:S01]  /*5570*/  ISETP.NE.AND.EX P2, PT, RZ, UR39, PT, P2 ;  /* 0x00000027ff007c0c */ /* 0x000fe2000bf45320 */
[----:B------:R-:W-:Y:S01]  /*5580*/  UISETP.NE.AND.EX UP1, UPT, UR45, URZ, UPT, UP1 ;  /* 0x000000ff2d00728c */ /* 0x000fe2000bf25310 */
[----:B------:R-:W-:Y:S04]  /*5590*/  PLOP3.LUT P1, PT, PT, PT, UP2, 0x80, 0x8 ;  /* 0x000000000008781c */ /* 0x000fe80003f2f028 */
[----:B------:R-:W-:Y:S06]  /*55a0*/  @UP2 UPLOP3.LUT UP0, UPT, UPT, UPT, UP1, 0x80, 0x8 ;  /* 0x000000000008289c */ /* 0x000fec0003f0f010 */
[----:B------:R-:W-:Y:S01]  /*55b0*/  PLOP3.LUT P0, PT, PT, PT, UP0, 0x80, 0x8 ;  /* 0x000000000008781c */ /* 0x000fe20003f0f008 */
[----:B------:R-:W-:Y:S01]  /*55c0*/  @!UPT UIADD3 URZ, UPT, UPT, URZ, URZ, URZ ;  /* 0x000000fffffff290 */ /* 0x000fe2000fffe0ff */
[----:B------:R-:W-:Y:S11]  /*55d0*/  BRA.U !UP1, `(.L_x_90) ;  /* 0x0000000109387547 */ /* 0x000ff6000b800000 */
[----:B------:R-:W-:Y:S01]  /*55e0*/  UISETP.NE.U32.AND UP0, UPT, UR38, URZ, UPT ;  /* 0x000000ff2600728c */ /* 0x000fe2000bf05070 */
[----:B------:R-:W-:Y:S02]  /*55f0*/  HFMA2 R0, -RZ, RZ, 0, 5.9604644775390625e-08 ;  /* 0x00000001ff007431 */ /* 0x000fe400000001ff */
[----:B------:R-:W-:Y:S01]  /*5600*/  IMAD.MOV.U32 R88, RZ, RZ, 0x1 ;  /* 0x00000001ff587424 */ /* 0x000fe200078e00ff */
[----:B------:R-:W-:Y:S06]  /*5610*/  UISETP.NE.AND.EX UP0, UPT, UR39, URZ, UPT, UP0 ;  /* 0x000000ff2700728c */ /* 0x000fec000bf05300 */
[----:B------:R-:W-:Y:S05]  /*5620*/  PLOP3.LUT P3, PT, PT, PT, UP0, 0x80, 0x8 ;  /* 0x000000000008781c */ /* 0x000fea0003f6f008 */
[----:B------:R-:W1:Y:S01]  /*5630*/  @UP0 LDCU.64 UR6, c[0x0][0x888] ;  /* 0x00011100ff0607ac */ /* 0x000e620008000a00 */
[----:B------:R-:W-:Y:S07]  /*5640*/  @UP0 UIMAD UR4, UR36, UR44, URZ ;  /* 0x0000002c240402a4 */ /* 0x000fee000f8e02ff */
[----:B------:R-:W-:Y:S01]  /*5650*/  @!P3 PRMT R88, R0, 0x7610, R88 ;  /* 0x000076100058b816 */ /* 0x000fe20000000058 */
[----:B-1----:R-:W-:Y:S03]  /*5660*/  @UP0 UIMAD.WIDE UR6, UR4, 0x4, UR6 ;  /* 0x00000004040608a5 */ /* 0x002fe6000f8e0206 */
[----:B------:R-:W1:Y:S03]  /*5670*/  @!UP0 LDCU UR4, c[0x0][0x880] ;  /* 0x00011000ff0487ac */ /* 0x000e660008000800 */
[----:B------:R-:W-:Y:S01]  /*5680*/  IMAD.U32 R2, RZ, RZ, UR6 ;  /* 0x00000006ff027e24 */ /* 0x000fe2000f8e00ff */
[----:B------:R-:W-:Y:S05]  /*5690*/  MOV R3, UR7 ;  /* 0x0000000700037c02 */ /* 0x000fea0008000f00 */
[----:B-----5:R2:W5:Y:S02]  /*56a0*/  @P3 LDG.E R49, desc[UR46][R2.64] ;  /* 0x0000002e02313981 */ /* 0x020564000c1e1900 */
[----:B-12---:R-:W-:Y:S02]  /*56b0*/  @!P3 IMAD.U32 R49, RZ, RZ, UR4 ;  /* 0x00000004ff31be24 */ /* 0x006fe4000f8e00ff */
.L_x_90:
[----:B------:R-:W-:Y:S05]  /*56c0*/  @!P4 BRA `(.L_x_91) ;  /* 0x000000000020c947 */ /* 0x000fea0003800000 */
[----:B------:R-:W-:Y:S04]  /*56d0*/  ISETP.NE.U32.AND P3, PT, R80, RZ, PT ;  /* 0x000000ff5000720c */ /* 0x000fe80003f65070 */
[----:B------:R-:W-:Y:S11]  /*56e0*/  ISETP.NE.AND.EX P3, PT, R81, RZ, PT, P3 ;  /* 0x000000ff5100720c */ /* 0x000ff60003f65330 */
[----:B------:R-:W-:Y:S02]  /*56f0*/  @!UPT UIADD3 URZ, UPT, UPT, URZ, URZ, URZ ;  /* 0x000000fffffff290 */ /* 0x000fe4000fffe0ff */
[----:B------:R-:W1:Y:S01]  /*5700*/  @P3 LDC.64 R2, c[0x0][0x8a8] ;  /* 0x00022a00ff023b82 */ /* 0x000e620000000a00 */
[----:B------:R-:W-:Y:S04]  /*5710*/  @P3 IMAD R0, R82, UR36, RZ ;  /* 0x0000002452003c24 */ /* 0x000fe8000f8e02ff */
[----:B-1----:R-:W-:Y:S05]  /*5720*/  @P3 IMAD.WIDE R2, R0, 0x4, R2 ;  /* 0x0000000400023825 */ /* 0x002fea00078e0202 */
[----:B-----5:R1:W5:Y:S02]  /*5730*/  @P3 LDG.E R47, desc[UR46][R2.64] ;  /* 0x0000002e022f3981 */ /* 0x020364000c1e1900 */
[----:B-1----:R-:W2:Y:S02]  /*5740*/  @!P3 LDC R47, c[0x0][0x8a0] ;  /* 0x00022800ff2fbb82 */ /* 0x002ea40000000800 */
.L_x_91:
[----:B-----5:R-:W-:Y:S01]  /*5750*/  FSETP.NEU.AND P3, PT, R49, RZ, PT ;  /* 0x000000ff3100720b */ /* 0x020fe20003f6d000 */
[----:B------:R-:W-:Y:S01]  /*5760*/  BSSY B1, `(.L_x_92) ;  /* 0x0000039000017945 */ /* 0x000fe20003800000 */
[----:B------:R-:W-:Y:S01]  /*5770*/  SEL R3, RZ, 0xffffffff, P2 ;  /* 0xffffffffff037807 */ /* 0x000fe20001000000 */
[----:B------:R-:W-:Y:S01]  /*5780*/  IMAD.MOV.U32 R66, RZ, RZ, 0x1 ;  /* 0x00000001ff427424 */ /* 0x000fe200078e00ff */
[----:B------:R-:W-:Y:S01]  /*5790*/  @P1 LOP3.LUT P2, RZ, R88, 0xff, RZ, 0xc0, !PT ;  /* 0x000000ff58ff1812 */ /* 0x000fe2000784c0ff */
[----:B------:R-:W-:Y:S01]  /*57a0*/  IMAD R48, R45, 0x80, R46 ;  /* 0x000000802d307824 */ /* 0x000fe200078e022e */
[----:B------:R-:W-:Y:S01]  /*57b0*/  @P1 SEL R0, RZ, 0xffffffff, P3 ;  /* 0xffffffffff001807 */ /* 0x000fe20001800000 */
[----:B------:R-:W-:Y:S01]  /*57c0*/  IMAD R106, R101, -0x10, R99 ;  /* 0xfffffff0656a7824 */ /* 0x000fe200078e0263 */
[----:B------:R-:W-:Y:S01]  /*57d0*/  LOP3.LUT R97, R97, 0x1, RZ, 0x3c, !PT ;  /* 0x0000000161617812 */ /* 0x000fe200078e3cff */
[----:B------:R-:W-:Y:S01]  /*57e0*/  IMAD.MOV.U32 R65, RZ, RZ, RZ ;  /* 0x000000ffff417224 */ /* 0x000fe200078e00ff */
[----:B------:R-:W-:Y:S02]  /*57f0*/  @P0 SEL R0, R3, R0, !P2 ;  /* 0x0000000003000207 */ /* 0x000fe40005000000 */
[----:B------:R-:W-:Y:S02]  /*5800*/  CS2R R78, SRZ ;  /* 0x00000000004e7805 */ /* 0x000fe4000001ff00 */
[----:B------:R-:W-:Y:S02]  /*5810*/  LEA R64, R45, UR48, 0x3 ;  /* 0x000000302d407c11 */ /* 0x000fe4000f8e18ff */
[----:B------:R-:W-:Y:S02]  /*5820*/  CS2R R76, SRZ ;  /* 0x00000000004c7805 */ /* 0x000fe4000001ff00 */
[----:B------:R-:W-:Y:S02]  /*5830*/  @P1 LOP3.LUT R0, R0, 0x1, RZ, 0xc0, !PT ;  /* 0x0000000100001812 */ /* 0x000fe400078ec0ff */
[----:B------:R-:W-:Y:S02]  /*5840*/  CS2R R70, SRZ ;  /* 0x0000000000467805 */ /* 0x000fe4000001ff00 */
[----:B------:R-:W-:Y:S02]  /*5850*/  PLOP3.LUT P2, PT, PT, PT, UP1, 0x80, 0x8 ;  /* 0x000000000008781c */ /* 0x000fe40003f4f018 */
[----:B------:R-:W-:Y:S02]  /*5860*/  CS2R R68, SRZ ;  /* 0x0000000000447805 */ /* 0x000fe4000001ff00 */
[----:B------:R-:W-:Y:S02]  /*5870*/  ISETP.NE.U32.OR P5, PT, R0, 0x1, !P1 ;  /* 0x000000010000780c */ /* 0x000fe40004fa5470 */
[----:B------:R-:W-:Y:S02]  /*5880*/  CS2R R62, SRZ ;  /* 0x00000000003e7805 */ /* 0x000fe4000001ff00 */
[----:B------:R-:W-:Y:S02]  /*5890*/  LOP3.LUT P4, R104, R88, 0xff, RZ, 0xc0, !PT ;  /* 0x000000ff58687812 */ /* 0x000fe4000788c0ff */
[----:B------:R-:W-:Y:S02]  /*58a0*/  CS2R R60, SRZ ;  /* 0x00000000003c7805 */ /* 0x000fe4000001ff00 */
[----:B------:R-:W-:Y:S02]  /*58b0*/  SEL R2, RZ, 0xffffffff, P3 ;  /* 0xffffffffff027807 */ /* 0x000fe40001800000 */
[----:B------:R-:W-:Y:S02]  /*58c0*/  CS2R R58, SRZ ;  /* 0x00000000003a7805 */ /* 0x000fe4000001ff00 */
[----:B------:R-:W-:Y:S02]  /*58d0*/  P2R R107, PR, RZ, 0x20 ;  /* 0x00000020ff6b7803 */ /* 0x000fe40000000000 */
[----:B------:R-:W-:Y:S02]  /*58e0*/  CS2R R56, SRZ ;  /* 0x0000000000387805 */ /* 0x000fe4000001ff00 */
[----:B------:R-:W-:Y:S02]  /*58f0*/  @P2 SEL R2, R3, R2, !P4 ;  /* 0x0000000203022207 */ /* 0x000fe40006000000 */
[----:B------:R-:W-:Y:S02]  /*5900*/  @P5 SHF.L.U32 R0, R97, 0x1f, RZ ;  /* 0x0000001f61005819 */ /* 0x000fe400000006ff */
[----:B------:R-:W-:Y:S02]  /*5910*/  LOP3.LUT R2, R2, 0x1, RZ, 0xc0, !PT ;  /* 0x0000000102027812 */ /* 0x000fe400078ec0ff */
[----:B------:R1:W3:Y:S02]  /*5920*/  @P5 SYNCS.PHASECHK.TRANS64.TRYWAIT P1, [UR48+0x60], R0 ;  /* 0x00006000ff0055a7 */ /* 0x0002e40008021130 */
[----:B------:R-:W-:Y:S04]  /*5930*/  ISETP.NE.U32.AND P2, PT, R2, 0x1, PT ;  /* 0x000000010200780c */ /* 0x000fe80003f45070 */
[----:B------:R-:W-:Y:S02]  /*5940*/  P2R R67, PR, RZ, 0x4 ;  /* 0x00000004ff437803 */ /* 0x000fe40000000000 */
[----:B-1----:R-:W-:Y:S04]  /*5950*/  SHF.L.U32 R0, R96, 0x1f, RZ ;  /* 0x0000001f60007819 */ /* 0x002fe800000006ff */
[----:B------:R1:W4:Y:S01]  /*5960*/  SYNCS.PHASECHK.TRANS64.TRYWAIT P0, [R64+URZ+0xd0], R0 ;  /* 0x0000d000400075a7 */ /* 0x00032200080011ff */
[----:B---3--:R-:W-:Y:S01]  /*5970*/  @P5 SEL R66, RZ, 0x1, !P1 ;  /* 0x00000001ff425807 */ /* 0x008fe20004800000 */
[----:B-1----:R-:W-:Y:S06]  /*5980*/  @!P5 BRA `(.L_x_93) ;  /* 0x000000000058d947 */ /* 0x002fec0003800000 */
[----:B------:R-:W-:Y:S01]  /*5990*/  IMAD.MOV.U32 R79, RZ, RZ, RZ ;  /* 0x000000ffff4f7224 */ /* 0x000fe200078e00ff */
[----:B------:R-:W-:Y:S01]  /*59a0*/  ISETP.NE.AND P1, PT, R66, RZ, PT ;  /* 0x000000ff4200720c */ /* 0x000fe20003f25270 */
[----:B------:R-:W-:Y:S01]  /*59b0*/  BSSY B0, `(.L_x_94) ;  /* 0x000000c000007945 */ /* 0x000fe20003800000 */
[----:B------:R-:W-:Y:S02]  /*59c0*/  CS2R R58, SRZ ;  /* 0x00000000003a7805 */ /* 0x000fe4000001ff00 */
[----:B------:R-:W-:Y:S02]  /*59d0*/  CS2R R56, SRZ ;  /* 0x0000000000387805 */ /* 0x000fe4000001ff00 */
[----:B------:R-:W-:Y:S02]  /*59e0*/  CS2R R62, SRZ ;  /* 0x00000000003e7805 */ /* 0x000fe4000001ff00 */
[----:B------:R-:W-:Y:S02]  /*59f0*/  CS2R R60, SRZ ;  /* 0x00000000003c7805 */ /* 0x000fe4000001ff00 */
[----:B------:R-:W-:Y:S02]  /*5a00*/  CS2R R70, SRZ ;  /* 0x0000000000467805 */ /* 0x000fe4000001ff00 */
[----:B------:R-:W-:Y:S02]  /*5a10*/  CS2R R68, SRZ ;  /* 0x0000000000447805 */ /* 0x000fe4000001ff00 */
[----:B------:R-:W-:Y:S01]  /*5a20*/  CS2R R76, SRZ ;  /* 0x00000000004c7805 */ /* 0x000fe2000001ff00 */
[----:B------:R-:W-:Y:S06]  /*5a30*/  @P1 BRA `(.L_x_95) ;  /* 0x00000000000c1947 */ /* 0x000fec0003800000 */
[----:B------:R-:W-:Y:S04]  /*5a40*/  SHF.L.U32 R3, R97, 0x1f, RZ ;  /* 0x0000001f61037819 */ /* 0x000fe800000006ff */
[----:B------:R-:W1:Y:S02]  /*5a50*/  SYNCS.PHASECHK.TRANS64.TRYWAIT P1, [UR48+0x60], R3 ;  /* 0x00006003ff0075a7 */ /* 0x000e640008021130 */
[----:B-1----:R-:W-:Y:S05]  /*5a60*/  @!P1 BRA `(.L_x_96) ;  /* 0x0000003c00949947 */ /* 0x002fea0003800000 */
.L_x_95:
[----:B------:R-:W-:Y:S05]  /*5a70*/  BSYNC B0 ;  /* 0x0000000000007941 */ /* 0x000fea0003800000 */
.L_x_94:
[----:B------:R-:W-:Y:S01]  /*5a80*/  ISETP.NE.AND P1, PT, R67, RZ, PT ;  /* 0x000000ff4300720c */ /* 0x000fe20003f25270 */
[----:B------:R-:W-:Y:S11]  /*5a90*/  HFMA2 R65, -RZ, RZ, 0, 5.9604644775390625e-08 ;  /* 0x00000001ff417431 */ /* 0x000ff600000001ff */
[----:B------:R-:W-:Y:S01]  /*5aa0*/  @!UPT UIADD3 URZ, UPT, UPT, URZ, URZ, URZ ;  /* 0x000000fffffff290 */ /* 0x000fe2000fffe0ff */
[----:B------:R3:W1:Y:S04]  /*5ab0*/  @P1 LDS.128 R56, [R100] ;  /* 0x0000000064381984 */ /* 0x0006680000000c00 */
[----:B------:R3:W1:Y:S04]  /*5ac0*/  @P1 LDS.128 R60, [R99+0x10] ;  /* 0x00001000633c1984 */ /* 0x0006680000000c00 */
[----:B------:R3:W1:Y:S04]  /*5ad0*/  @P1 LDS.128 R68, [R98+0x20] ;  /* 0x0000200062441984 */ /* 0x0006680000000c00 */
[----:B------:R3:W1:Y:S02]  /*5ae0*/  @P1 LDS.128 R76, [R106+0x30] ;  /* 0x000030006a4c1984 */ /* 0x0006640000000c00 */
.L_x_93:
[----:B------:R-:W-:Y:S05]  /*5af0*/  BSYNC B1 ;  /* 0x0000000000017941 */ /* 0x000fea0003800000 */
.L_x_92:
[----:B-1----:R-:W-:Y:S04]  /*5b00*/  SHF.R.U32.HI R2, RZ, 0x15, R48 ;  /* 0x00000015ff027819 */ /* 0x002fe80000011630 */
[----:B------:R-:W-:Y:S01]  /*5b10*/  LOP3.LUT P1, RZ, R2, 0x3, R92, 0x48, !PT ;  /* 0x0000000302ff7812 */ /* 0x000fe2000782485c */
[----:B------:R-:W-:Y:S01]  /*5b20*/  @!UPT UIADD3 URZ, UPT, UPT, URZ, URZ, URZ ;  /* 0x000000fffffff290 */ /* 0x000fe2000fffe0ff */
[----:B----4-:R-:W-:Y:S11]  /*5b30*/  @P0 BRA `(.L_x_97) ;  /* 0x0000000000080947 */ /* 0x010ff60003800000 */
[----:B------:R-:W1:Y:S02]  /*5b40*/  SYNCS.PHASECHK.TRANS64.TRYWAIT P0, [R64+URZ+0xd0], R0 ;  /* 0x0000d000400075a7 */ /* 0x000e6400080011ff */
[----:B-1----:R-:W-:Y:S05]  /*5b50*/  @!P0 BRA `(.L_x_98) ;  /* 0x0000003c00708947 */ /* 0x002fea0003800000 */
.L_x_97:
[----:B------:R-:W-:Y:S05]  /*5b60*/  @!P1 BRA `(.L_x_99) ;  /* 0x0000000000409947 */ /* 0x000fea0003800000 */
[----:B------:R-:W4:Y:S01]  /*5b70*/  LDCU.64 UR8, c[0x4][0x70] ;  /* 0x01000e00ff0877ac */ /* 0x000f220008000a00 */
[----:B------:R-:W-:Y:S01]  /*5b80*/  MOV R3, 0x0 ;  /* 0x0000000000037802 */ /* 0x000fe20000000f00 */
[----:B------:R-:W-:Y:S02]  /*5b90*/  HFMA2 R12, -RZ, RZ, 0, 5.9604644775390625e-08 ;  /* 0x00000001ff0c7431 */ /* 0x000fe400000001ff */
[----:B------:R-:W-:Y:S02]  /*5ba0*/  IMAD.MOV.U32 R8, RZ, RZ, 0x192 ;  /* 0x00000192ff087424 */ /* 0x000fe400078e00ff */
[----:B------:R-:W-:Y:S01]  /*5bb0*/  IMAD.MOV.U32 R13, RZ, RZ, RZ ;  /* 0x000000ffff0d7224 */ /* 0x000fe200078e00ff */
[----:B------:R-:W5:Y:S01]  /*5bc0*/  LDCU.64 UR6, c[0x4][0x78] ;  /* 0x01000f00ff0677ac */ /* 0x000f620008000a00 */
[----:B------:R-:W1:Y:S01]  /*5bd0*/  LDC.64 R2, c[0x4][R3] ;  /* 0x0100000003027b82 */ /* 0x000e620000000a00 */
[----:B------:R-:W2:Y:S01]  /*5be0*/  LDCU.64 UR4, c[0x4][0x10] ;  /* 0x01000200ff0477ac */ /* 0x000ea20008000a00 */
[----:B----4-:R-:W-:Y:S01]  /*5bf0*/  MOV R5, UR9 ;  /* 0x0000000900057c02 */ /* 0x010fe20008000f00 */
[----:B------:R-:W-:Y:S01]  /*5c00*/  IMAD.U32 R4, RZ, RZ, UR8 ;  /* 0x00000008ff047e24 */ /* 0x000fe2000f8e00ff */
[----:B-----5:R-:W-:Y:S01]  /*5c10*/  MOV R7, UR7 ;  /* 0x0000000700077c02 */ /* 0x020fe20008000f00 */
[----:B------:R-:W-:Y:S01]  /*5c20*/  IMAD.U32 R6, RZ, RZ, UR6 ;  /* 0x00000006ff067e24 */ /* 0x000fe2000f8e00ff */
[----:B--2---:R-:W-:Y:S01]  /*5c30*/  MOV R11, UR5 ;  /* 0x00000005000b7c02 */ /* 0x004fe20008000f00 */
[----:B------:R-:W-:Y:S02]  /*5c40*/  IMAD.U32 R10, RZ, RZ, UR4 ;  /* 0x00000004ff0a7e24 */ /* 0x000fe4000f8e00ff */
[----:B------:R-:W-:Y:S07]  /*5c50*/  LEPC R20, `(.L_x_99) ;  /* 0x000000001014794e */ /* 0x000fee0000000000 */
[----:B-1-3--:R-:W-:Y:S05]  /*5c60*/  CALL.ABS.NOINC R2 ;  /* 0x0000000002007343 */ /* 0x00afea0003c00000 */
.L_x_99:
[----:B------:R-:W-:Y:S01]  /*5c70*/  SHF.L.U32 R50, R56, 0x10, RZ ;  /* 0x0000001038327819 */ /* 0x000fe200000006ff */
[----:B------:R-:W-:Y:S05]  /*5c80*/  WARPSYNC.ALL ;  /* 0x0000000000007948 */ /* 0x000fea0003800000 */
[----:B------:R-:W-:Y:S01]  /*5c90*/  R2UR UR4, R48 ;  /* 0x00000000300472ca */ /* 0x000fe200000e0000 */
[----:B------:R-:W-:Y:S01]  /*5ca0*/  BSSY.RECONVERGENT B0, `(.L_x_100) ;  /* 0x0000088000007945 */ /* 0x000fe20003800200 */
[----:B------:R-:W-:Y:S02]  /*5cb0*/  LOP3.LUT R51, R56, 0xffff0000, RZ, 0xc0, !PT ;  /* 0xffff000038337812 */ /* 0x000fe400078ec0ff */
[----:B------:R-:W-:Y:S02]  /*5cc0*/  SHF.L.U32 R52, R57, 0x10, RZ ;  /* 0x0000001039347819 */ /* 0x000fe400000006ff */
[----:B------:R-:W-:Y:S07]  /*5cd0*/  ISETP.NE.AND P0, PT, R102, RZ, PT ;  /* 0x000000ff6600720c */ /* 0x000fee0003f05270 */
[----:B------:R-:W1:Y:S02]  /*5ce0*/  LDTM.x32 R4, tmem[UR4] ;  /* 0x00000004000479ee */ /* 0x000e6400082c0000 */
[C---:B-12---:R-:W-:Y:S01]  /*5cf0*/  FMUL R0, R47.reuse, R4 ;  /* 0x000000042f007220 */ /* 0x046fe20000400000 */
[C---:B------:R-:W-:Y:S01]  /*5d00*/  FMUL R2, R47.reuse, R5 ;  /* 0x000000052f027220 */ /* 0x040fe20000400000 */
[C---:B------:R-:W-:Y:S01]  /*5d10*/  FMUL R4, R47.reuse, R8 ;  /* 0x000000082f047220 */ /* 0x040fe20000400000 */
[C---:B------:R-:W-:Y:S01]  /*5d20*/  FMUL R3, R47.reuse, R6 ;  /* 0x000000062f037220 */ /* 0x040fe20000400000 */
[C---:B------:R-:W-:Y:S01]  /*5d30*/  FMUL R5, R47.reuse, R9 ;  /* 0x000000092f057220 */ /* 0x040fe20000400000 */
[C---:B------:R-:W-:Y:S01]  /*5d40*/  FMUL R8, R47.reuse, R12 ;  /* 0x0000000c2f087220 */ /* 0x040fe20000400000 */
[C---:B------:R-:W-:Y:S01]  /*5d50*/  FMUL R6, R47.reuse, R10 ;  /* 0x0000000a2f067220 */ /* 0x040fe20000400000 */
[C---:B------:R-:W-:Y:S01]  /*5d60*/  FMUL R9, R47.reuse, R13 ;  /* 0x0000000d2f097220 */ /* 0x040fe20000400000 */
[----:B------:R-:W-:Y:S01]  /*5d70*/  FMUL R12, R47, R16 ;  /* 0x000000102f0c7220 */ /* 0x000fe20000400000 */
[----:B------:R-:W-:Y:S01]  /*5d80*/  FFMA R0, R49, R50, R0 ;  /* 0x0000003231007223 */ /* 0x000fe20000000000 */
[C---:B------:R-:W-:Y:S01]  /*5d90*/  FMUL R10, R47.reuse, R14 ;  /* 0x0000000e2f0a7220 */ /* 0x040fe20000400000 */
[C---:B------:R-:W-:Y:S01]  /*5da0*/  FMUL R13, R47.reuse, R17 ;  /* 0x000000112f0d7220 */ /* 0x040fe20000400000 */
[----:B------:R-:W-:Y:S01]  /*5db0*/  FMUL R16, R47, R20 ;  /* 0x000000142f107220 */ /* 0x000fe20000400000 */
[----:B------:R-:W-:Y:S01]  /*5dc0*/  FFMA R2, R49, R51, R2 ;  /* 0x0000003331027223 */ /* 0x000fe20000000002 */
[C---:B------:R-:W-:Y:S01]  /*5dd0*/  FMUL R14, R47.reuse, R18 ;  /* 0x000000122f0e7220 */ /* 0x040fe20000400000 */
        /* <DEDUP_REMOVED lines=8> */
[----:B------:R-:W-:Y:S01]  /*5e60*/  LOP3.LUT R32, R57, 0xffff0000, RZ, 0xc0, !PT ;  /* 0xffff000039207812 */ /* 0x000fe200078ec0ff */
[C---:B------:R-:W-:Y:S01]  /*5e70*/  FMUL R26, R47.reuse, R30 ;  /* 0x0000001e2f1a7220 */ /* 0x040fe20000400000 */
[----:B------:R-:W-:Y:S01]  /*5e80*/  FMUL R29, R47, R33 ;  /* 0x000000212f1d7220 */ /* 0x000fe20000400000 */
[----:B------:R-:W-:Y:S01]  /*5e90*/  SHF.L.U32 R33, R58, 0x10, RZ ;  /* 0x000000103a217819 */ /* 0x000fe200000006ff */
[----:B------:R-:W-:Y:S01]  /*5ea0*/  FFMA R3, R49, R52, R3 ;  /* 0x0000003431037223 */ /* 0x000fe20000000003 */
[----:B------:R-:W-:Y:S01]  /*5eb0*/  F2FP.BF16.F32.PACK_AB R52, R2, R0 ;  /* 0x000000000234723e */ /* 0x000fe200000010ff */
[----:B------:R-:W-:Y:S01]  /*5ec0*/  FMUL R7, R47, R7 ;  /* 0x000000072f077220 */ /* 0x000fe20000400000 */
[----:B------:R-:W-:Y:S01]  /*5ed0*/  SHF.L.U32 R0, R59, 0x10, RZ ;  /* 0x000000103b007819 */ /* 0x000fe200000006ff */
[----:B------:R-:W-:Y:S01]  /*5ee0*/  FMUL R30, R47, R34 ;  /* 0x000000222f1e7220 */ /* 0x000fe20000400000 */
[----:B------:R-:W-:Y:S01]  /*5ef0*/  LOP3.LUT R34, R58, 0xffff0000, RZ, 0xc0, !PT ;  /* 0xffff00003a227812 */ /* 0x000fe200078ec0ff */
[----:B------:R-:W-:Y:S01]  /*5f00*/  FFMA R7, R49, R32, R7 ;  /* 0x0000002031077223 */ /* 0x000fe20000000007 */
[----:B------:R-:W-:Y:S01]  /*5f10*/  LOP3.LUT R2, R59, 0xffff0000, RZ, 0xc0, !PT ;  /* 0xffff00003b027812 */ /* 0x000fe200078ec0ff */
[----:B------:R-:W-:Y:S01]  /*5f20*/  FFMA R4, R49, R33, R4 ;  /* 0x0000002131047223 */ /* 0x000fe20000000004 */
[----:B------:R-:W-:Y:S01]  /*5f30*/  FMUL R11, R47, R11 ;  /* 0x0000000b2f0b7220 */ /* 0x000fe20000400000 */
[----:B------:R-:W-:Y:S01]  /*5f40*/  FFMA R5, R49, R34, R5 ;  /* 0x0000002231057223 */ /* 0x000fe20000000005 */
[----:B------:R-:W-:Y:S01]  /*5f50*/  F2FP.BF16.F32.PACK_AB R53, R7, R3 ;  /* 0x000000030735723e */ /* 0x000fe200000010ff */
[C---:B------:R-:W-:Y:S01]  /*5f60*/  FFMA R6, R49.reuse, R0, R6 ;  /* 0x0000000031067223 */ /* 0x040fe20000000006 */
[C---:B------:R-:W-:Y:S01]  /*5f70*/  SHF.L.U32 R0, R60.reuse, 0x10, RZ ;  /* 0x000000103c007819 */ /* 0x040fe200000006ff */
[----:B------:R-:W-:Y:S01]  /*5f80*/  FFMA R11, R49, R2, R11 ;  /* 0x00000002310b7223 */ /* 0x000fe2000000000b */
[----:B------:R-:W-:Y:S01]  /*5f90*/  LOP3.LUT R2, R60, 0xffff0000, RZ, 0xc0, !PT ;  /* 0xffff00003c027812 */ /* 0x000fe200078ec0ff */
[----:B------:R-:W-:Y:S01]  /*5fa0*/  FMUL R15, R47, R15 ;  /* 0x0000000f2f0f7220 */ /* 0x000fe20000400000 */
[----:B------:R-:W-:Y:S01]  /*5fb0*/  SHF.L.U32 R3, R61, 0x10, RZ ;  /* 0x000000103d037819 */ /* 0x000fe200000006ff */
[----:B------:R-:W-:Y:S01]  /*5fc0*/  FFMA R8, R49, R0, R8 ;  /* 0x0000000031087223 */ /* 0x000fe20000000008 */
[----:B------:R-:W-:Y:S01]  /*5fd0*/  LOP3.LUT R0, R61, 0xffff0000, RZ, 0xc0, !PT ;  /* 0xffff00003d007812 */ /* 0x000fe200078ec0ff */
[C---:B------:R-:W-:Y:S01]  /*5fe0*/  FFMA R9, R49.reuse, R2, R9 ;  /* 0x0000000231097223 */ /* 0x040fe20000000009 */
[C---:B------:R-:W-:Y:S01]  /*5ff0*/  SHF.L.U32 R2, R62.reuse, 0x10, RZ ;  /* 0x000000103e027819 */ /* 0x040fe200000006ff */
[----:B------:R-:W-:Y:S01]  /*6000*/  FFMA R10, R49, R3, R10 ;  /* 0x00000003310a7223 */ /* 0x000fe2000000000a */
[----:B------:R-:W-:Y:S01]  /*6010*/  SHF.L.U32 R3, R63, 0x10, RZ ;  /* 0x000000103f037819 */ /* 0x000fe200000006ff */
[C---:B------:R-:W-:Y:S01]  /*6020*/  FFMA R15, R49.reuse, R0, R15 ;  /* 0x00000000310f7223 */ /* 0x040fe2000000000f */
[----:B------:R-:W-:Y:S01]  /*6030*/  LOP3.LUT R0, R62, 0xffff0000, RZ, 0xc0, !PT ;  /* 0xffff00003e007812 */ /* 0x000fe200078ec0ff */
[----:B------:R-:W-:Y:S01]  /*6040*/  FFMA R12, R49, R2, R12 ;  /* 0x00000002310c7223 */ /* 0x000fe2000000000c */
[C---:B------:R-:W-:Y:S01]  /*6050*/  SHF.L.U32 R2, R68.reuse, 0x10, RZ ;  /* 0x0000001044027819 */ /* 0x040fe200000006ff */
[----:B------:R-:W-:Y:S01]  /*6060*/  FMUL R19, R47, R19 ;  /* 0x000000132f137220 */ /* 0x000fe20000400000 */
[----:B------:R-:W-:Y:S01]  /*6070*/  F2FP.BF16.F32.PACK_AB R54, R5, R4 ;  /* 0x000000040536723e */ /* 0x000fe200000010ff */
[----:B------:R-:W-:Y:S01]  /*6080*/  FFMA R13, R49, R0, R13 ;  /* 0x00000000310d7223 */ /* 0x000fe2000000000d */
[----:B------:R-:W-:Y:S01]  /*6090*/  LOP3.LUT R0, R63, 0xffff0000, RZ, 0xc0, !PT ;  /* 0xffff00003f007812 */ /* 0x000fe200078ec0ff */
[----:B------:R-:W-:Y:S01]  /*60a0*/  FFMA R14, R49, R3, R14 ;  /* 0x00000003310e7223 */ /* 0x000fe2000000000e */
[----:B------:R-:W-:Y:S01]  /*60b0*/  LOP3.LUT R3, R68, 0xffff0000, RZ, 0xc0, !PT ;  /* 0xffff000044037812 */ /* 0x000fe200078ec0ff */
[----:B------:R-:W-:Y:S01]  /*60c0*/  FMUL R23, R47, R23 ;  /* 0x000000172f177220 */ /* 0x000fe20000400000 */
[----:B------:R-:W-:Y:S01]  /*60d0*/  F2FP.BF16.F32.PACK_AB R55, R11, R6 ;  /* 0x000000060b37723e */ /* 0x000fe200000010ff */
[----:B------:R-:W-:Y:S01]  /*60e0*/  FFMA R19, R49, R0, R19 ;  /* 0x0000000031137223 */ /* 0x000fe20000000013 */
[----:B------:R-:W-:Y:S01]  /*60f0*/  SHF.L.U32 R0, R69, 0x10, RZ ;  /* 0x0000001045007819 */ /* 0x000fe200000006ff */
[----:B------:R-:W-:Y:S01]  /*6100*/  FFMA R16, R49, R2, R16 ;  /* 0x0000000231107223 */ /* 0x000fe20000000010 */
[----:B------:R-:W-:Y:S01]  /*6110*/  LOP3.LUT R2, R69, 0xffff0000, RZ, 0xc0, !PT ;  /* 0xffff000045027812 */ /* 0x000fe200078ec0ff */
[----:B------:R-:W-:Y:S01]  /*6120*/  FFMA R17, R49, R3, R17 ;  /* 0x0000000331117223 */ /* 0x000fe20000000011 */
[----:B------:R-:W-:Y:S01]  /*6130*/  SHF.L.U32 R3, R71, 0x10, RZ ;  /* 0x0000001047037819 */ /* 0x000fe200000006ff */
[----:B------:R-:W-:Y:S01]  /*6140*/  FFMA R18, R49, R0, R18 ;  /* 0x0000000031127223 */ /* 0x000fe20000000012 */
[C---:B------:R-:W-:Y:S01]  /*6150*/  SHF.L.U32 R0, R70.reuse, 0x10, RZ ;  /* 0x0000001046007819 */ /* 0x040fe200000006ff */
[----:B------:R1:W-:Y:S01]  /*6160*/  STS.128 [R100], R52 ;  /* 0x0000003464007388 */ /* 0x0003e20000000c00 */
[----:B------:R-:W-:Y:S01]  /*6170*/  F2FP.BF16.F32.PACK_AB R8, R9, R8 ;  /* 0x000000080908723e */ /* 0x000fe200000010ff */
[C---:B------:R-:W-:Y:S01]  /*6180*/  FFMA R23, R49.reuse, R2, R23 ;  /* 0x0000000231177223 */ /* 0x040fe20000000017 */
[----:B------:R-:W-:Y:S01]  /*6190*/  LOP3.LUT R2, R70, 0xffff0000, RZ, 0xc0, !PT ;  /* 0xffff000046027812 */ /* 0x000fe200078ec0ff */
[----:B------:R-:W-:Y:S01]  /*61a0*/  FFMA R20, R49, R0, R20 ;  /* 0x0000000031147223 */ /* 0x000fe20000000014 */
[----:B------:R-:W-:Y:S01]  /*61b0*/  LOP3.LUT R0, R71, 0xffff0000, RZ, 0xc0, !PT ;  /* 0xffff000047007812 */ /* 0x000fe200078ec0ff */
[----:B------:R-:W-:Y:S01]  /*61c0*/  FMUL R27, R47, R27 ;  /* 0x0000001b2f1b7220 */ /* 0x000fe20000400000 */
[----:B------:R-:W-:Y:S01]  /*61d0*/  F2FP.BF16.F32.PACK_AB R9, R15, R10 ;  /* 0x0000000a0f09723e */ /* 0x000fe200000010ff */
[C---:B------:R-:W-:Y:S01]  /*61e0*/  FFMA R21, R49.reuse, R2, R21 ;  /* 0x0000000231157223 */ /* 0x040fe20000000015 */
[C---:B------:R-:W-:Y:S01]  /*61f0*/  FFMA R22, R49.reuse, R3, R22 ;  /* 0x0000000331167223 */ /* 0x040fe20000000016 */
[----:B------:R-:W-:Y:S01]  /*6200*/  FFMA R27, R49, R0, R27 ;  /* 0x00000000311b7223 */ /* 0x000fe2000000001b */
[C---:B------:R-:W-:Y:S01]  /*6210*/  SHF.L.U32 R2, R76.reuse, 0x10, RZ ;  /* 0x000000104c027819 */ /* 0x040fe200000006ff */
[C---:B------:R-:W-:Y:S01]  /*6220*/  FMUL R31, R47.reuse, R31 ;  /* 0x0000001f2f1f7220 */ /* 0x040fe20000400000 */
[----:B------:R-:W-:Y:S01]  /*6230*/  LOP3.LUT R0, R76, 0xffff0000, RZ, 0xc0, !PT ;  /* 0xffff00004c007812 */ /* 0x000fe200078ec0ff */
[----:B------:R-:W-:Y:S01]  /*6240*/  FMUL R35, R47, R35 ;  /* 0x000000232f237220 */ /* 0x000fe20000400000 */
[----:B------:R-:W-:Y:S01]  /*6250*/  SHF.L.U32 R3, R77, 0x10, RZ ;  /* 0x000000104d037819 */ /* 0x000fe200000006ff */
[----:B------:R-:W-:Y:S01]  /*6260*/  FFMA R24, R49, R2, R24 ;  /* 0x0000000231187223 */ /* 0x000fe20000000018 */
[----:B------:R-:W-:Y:S01]  /*6270*/  F2FP.BF16.F32.PACK_AB R10, R13, R12 ;  /* 0x0000000c0d0a723e */ /* 0x000fe200000010ff */
[----:B------:R-:W-:Y:S01]  /*6280*/  FFMA R25, R49, R0, R25 ;  /* 0x0000000031197223 */ /* 0x000fe20000000019 */
[----:B------:R-:W-:Y:S01]  /*6290*/  F2FP.BF16.F32.PACK_AB R11, R19, R14 ;  /* 0x0000000e130b723e */ /* 0x000fe200000010ff */
[----:B------:R-:W-:Y:S01]  /*62a0*/  FFMA R26, R49, R3, R26 ;  /* 0x00000003311a7223 */ /* 0x000fe2000000001a */
[----:B------:R-:W-:Y:S02]  /*62b0*/  LOP3.LUT R0, R77, 0xffff0000, RZ, 0xc0, !PT ;  /* 0xffff00004d007812 */ /* 0x000fe400078ec0ff */
[C---:B------:R-:W-:Y:S01]  /*62c0*/  SHF.L.U32 R2, R78.reuse, 0x10, RZ ;  /* 0x000000104e027819 */ /* 0x040fe200000006ff */
[----:B------:R1:W-:Y:S01]  /*62d0*/  STS.128 [R99+0x10], R8 ;  /* 0x0000100863007388 */ /* 0x0003e20000000c00 */
[----:B------:R-:W-:Y:S01]  /*62e0*/  LOP3.LUT R3, R78, 0xffff0000, RZ, 0xc0, !PT ;  /* 0xffff00004e037812 */ /* 0x000fe200078ec0ff */
[----:B------:R-:W-:Y:S01]  /*62f0*/  FFMA R31, R49, R0, R31 ;  /* 0x00000000311f7223 */ /* 0x000fe2000000001f */
[----:B------:R-:W-:Y:S01]  /*6300*/  SHF.L.U32 R4, R79, 0x10, RZ ;  /* 0x000000104f047819 */ /* 0x000fe200000006ff */
[----:B------:R-:W-:Y:S01]  /*6310*/  FFMA R28, R49, R2, R28 ;  /* 0x00000002311c7223 */ /* 0x000fe2000000001c */
[----:B------:R-:W-:Y:S01]  /*6320*/  F2FP.BF16.F32.PACK_AB R16, R17, R16 ;  /* 0x000000101110723e */ /* 0x000fe200000010ff */
[----:B------:R-:W-:Y:S01]  /*6330*/  FFMA R29, R49, R3, R29 ;  /* 0x00000003311d7223 */ /* 0x000fe2000000001d */
[----:B------:R-:W-:Y:S01]  /*6340*/  LOP3.LUT R5, R79, 0xffff0000, RZ, 0xc0, !PT ;  /* 0xffff00004f057812 */ /* 0x000fe200078ec0ff */
[----:B------:R-:W-:Y:S01]  /*6350*/  FFMA R30, R49, R4, R30 ;  /* 0x00000004311e7223 */ /* 0x000fe2000000001e */
[----:B------:R-:W-:Y:S02]  /*6360*/  F2FP.BF16.F32.PACK_AB R17, R23, R18 ;  /* 0x000000121711723e */ /* 0x000fe400000010ff */
[----:B------:R-:W-:Y:S01]  /*6370*/  F2FP.BF16.F32.PACK_AB R18, R21, R20 ;  /* 0x000000141512723e */ /* 0x000fe200000010ff */
[----:B------:R-:W-:Y:S01]  /*6380*/  FFMA R35, R49, R5, R35 ;  /* 0x0000000531237223 */ /* 0x000fe20000000023 */
[----:B------:R-:W-:Y:S02]  /*6390*/  F2FP.BF16.F32.PACK_AB R19, R27, R22 ;  /* 0x000000161b13723e */ /* 0x000fe400000010ff */
[----:B------:R-:W-:Y:S02]  /*63a0*/  F2FP.BF16.F32.PACK_AB R24, R25, R24 ;  /* 0x000000181918723e */ /* 0x000fe400000010ff */
[----:B------:R-:W-:Y:S01]  /*63b0*/  F2FP.BF16.F32.PACK_AB R25, R31, R26 ;  /* 0x0000001a1f19723e */ /* 0x000fe200000010ff */
[----:B------:R1:W-:Y:S01]  /*63c0*/  STS.128 [R98+0x20], R16 ;  /* 0x0000201062007388 */ /* 0x0003e20000000c00 */
[----:B------:R-:W-:Y:S02]  /*63d0*/  F2FP.BF16.F32.PACK_AB R26, R29, R28 ;  /* 0x0000001c1d1a723e */ /* 0x000fe400000010ff */
[----:B------:R-:W-:Y:S05]  /*63e0*/  F2FP.BF16.F32.PACK_AB R27, R35, R30 ;  /* 0x0000001e231b723e */ /* 0x000fea00000010ff */
[----:B------:R1:W-:Y:S01]  /*63f0*/  STS.128 [R106+0x30], R24 ;  /* 0x000030186a007388 */ /* 0x0003e20000000c00 */
[----:B------:R-:W-:Y:S01]  /*6400*/  @!PT LDS RZ, [RZ] ;  /* 0x00000000fffff984 */ /* 0x000fe20000000800 */
[----:B------:R-:W-:Y:S01]  /*6410*/  @!PT LDS RZ, [RZ] ;  /* 0x00000000fffff984 */ /* 0x000fe20000000800 */
[----:B------:R-:W-:Y:S01]  /*6420*/  @!PT LDS RZ, [RZ] ;  /* 0x00000000fffff984 */ /* 0x000fe20000000800 */
[----:B------:R-:W-:Y:S01]  /*6430*/  @!PT LDS RZ, [RZ] ;  /* 0x00000000fffff984 */ /* 0x000fe20000000800 */
[----:B------:R2:W-:Y:S07]  /*6440*/  MEMBAR.ALL.CTA ;  /* 0x0000000000007992 */ /* 0x0005ee0000008000 */
[----:B--2---:R-:W2:Y:S02]  /*6450*/  FENCE.VIEW.ASYNC.S ;  /* 0x00000000000073c6 */ /* 0x004ea40000000000 */
[----:B--2---:R-:W-:Y:S06]  /*6460*/  BAR.SYNC.DEFER_BLOCKING 0x1, 0x80 ;  /* 0x0042000000007b1d */ /* 0x004fec0000010000 */
[----:B------:R-:W-:Y:S05]  /*6470*/  @P0 BRA `(.L_x_101) ;  /* 0x0000000000280947 */ /* 0x000fea0003800000 */
[----:B------:R-:W-:Y:S02]  /*6480*/  UIADD3 UR4, UPT, UPT, UR48, 0x200, URZ ;  /* 0x0000020030047890 */ /* 0x000fe4000fffe0ff */
[----:B------:R-:W-:Y:S01]  /*6490*/  UIADD3 UR6, UP0, UPT, UR52, 0x680, URZ ;  /* 0x0000068034067890 */ /* 0x000fe2000ff1e0ff */
[----:B------:R-:W-:Y:S03]  /*64a0*/  UMOV UR43, UR36 ;  /* 0x00000024002b7c82 */ /* 0x000fe60008000000 */
[----:B------:R-:W-:Y:S01]  /*64b0*/  MOV R93, UR4 ;  /* 0x00000004005d7c02 */ /* 0x000fe20008000f00 */
[----:B------:R-:W-:Y:S03]  /*64c0*/  UIADD3.X UR7, UPT, UPT, URZ, UR53, URZ, UP0, !UPT ;  /* 0x00000035ff077290 */ /* 0x000fe600087fe4ff */
[----:B------:R-:W-:Y:S11]  /*64d0*/  R2UR UR40, R93 ;  /* 0x000000005d2872ca */ /* 0x000ff600000e0000 */
[----:B------:R-:W-:Y:S02]  /*64e0*/  @!UPT UIADD3 URZ, UPT, UPT, URZ, URZ, URZ ;  /* 0x000000fffffff290 */ /* 0x000fe4000fffe0ff */
[----:B------:R2:W-:Y:S01]  /*64f0*/  UTMASTG.3D [UR40], [UR6] ;  /* 0x00000028060073b5 */ /* 0x0005e20008010000 */
[----:B------:R0:W-:Y:S01]  /*6500*/  UTMACMDFLUSH ;  /* 0x00000000000079b7 */ /* 0x0001e20000000000 */
[----:B--2---:R-:W-:Y:S04]  /*6510*/  DEPBAR.LE SB0, 0x1 ;  /* 0x000080400000791a */ /* 0x004fe80000000000 */
.L_x_101:
[----:B------:R-:W-:Y:S05]  /*6520*/  BSYNC.RECONVERGENT B0 ;  /* 0x0000000000007941 */ /* 0x000fea0003800200 */
.L_x_100:
[----:B------:R-:W-:Y:S01]  /*6530*/  BAR.SYNC.DEFER_BLOCKING 0x1, 0x80 ;  /* 0x0042000000007b1d */ /* 0x000fe20000010000 */
[----:B------:R-:W-:Y:S01]  /*6540*/  ISETP.NE.AND P1, PT, R107, RZ, PT ;  /* 0x000000ff6b00720c */ /* 0x000fe20003f25270 */
[----:B------:R-:W-:Y:S01]  /*6550*/  UISETP.NE.AND UP0, UPT, UR49, URZ, UPT ;  /* 0x000000ff3100728c */ /* 0x000fe2000bf05270 */
[----:B------:R-:W-:Y:S11]  /*6560*/  LEA R2, R65, UR48, 0x3 ;  /* 0x0000003041027c11 */ /* 0x000ff6000f8e18ff */
[----:B------:R-:W-:Y:S01]  /*6570*/  @P1 SHF.L.U32 R3, R97, 0x1f, RZ ;  /* 0x0000001f61031819 */ /* 0x000fe200000006ff */
[----:B------:R-:W-:Y:S06]  /*6580*/  BRA.U !UP0, `(.L_x_102) ;  /* 0x0000000108247547 */ /* 0x000fec000b800000 */
[----:B------:R-:W-:Y:S01]  /*6590*/  IMAD.U32 R4, RZ, RZ, UR51 ;  /* 0x00000033ff047e24 */ /* 0x000fe2000f8e00ff */
[----:B------:R-:W-:Y:S01]  /*65a0*/  MOV R0, UR37 ;  /* 0x0000002500007c02 */ /* 0x000fe20008000f00 */
[----:B------:R-:W-:Y:S03]  /*65b0*/  UIADD3 UR51, UPT, UPT, UR51, 0x1, URZ ;  /* 0x0000000133337890 */ /* 0x000fe6000fffe0ff */
[----:B------:R-:W-:Y:S01]  /*65c0*/  @P1 LEA R4, R4, UR48, 0x3 ;  /* 0x0000003004041c11 */ /* 0x000fe2000f8e18ff */
[----:B------:R-:W-:Y:S04]  /*65d0*/  UISETP.NE.AND UP0, UPT, UR51, 0x4, UPT ;  /* 0x000000043300788c */ /* 0x000fe8000bf05270 */
[----:B------:R-:W-:Y:S01]  /*65e0*/  @P1 VIADD R4, R4, 0x80 ;  /* 0x0000008004041836 */ /* 0x000fe20000000000 */
[----:B------:R-:W-:Y:S04]  /*65f0*/  USEL UR51, UR51, URZ, UP0 ;  /* 0x000000ff33337287 */ /* 0x000fe80008000000 */
[----:B------:R-:W-:Y:S04]  /*6600*/  @P1 PRMT R0, R0, 0x654, R4 ;  /* 0x0000065400001816 */ /* 0x000fe80000000004 */
[----:B------:R2:W-:Y:S04]  /*6610*/  @P1 SYNCS.ARRIVE.TRANS64.RED.A1T0 RZ, [R0+URZ], RZ ;  /* 0x000000ff00ff19a7 */ /* 0x0005e800081004ff */
.L_x_102:
[----:B------:R-:W4:Y:S01]  /*6620*/  @P1 SYNCS.PHASECHK.TRANS64.TRYWAIT P0, [R2+URZ+0x60], R3 ;  /* 0x00006003020015a7 */ /* 0x000f2200080011ff */
[----:B------:R-:W-:Y:S01]  /*6630*/  BSSY B1, `(.L_x_103) ;  /* 0x0000016000017945 */ /* 0x000fe20003800000 */
[----:B----4-:R-:W-:Y:S03]  /*6640*/  @P1 SEL R66, RZ, 0x1, !P0 ;  /* 0x00000001ff421807 */ /* 0x010fe60004000000 */
[----:B------:R-:W-:Y:S05]  /*6650*/  @!P1 BRA `(.L_x_104) ;  /* 0x00000000004c9947 */ /* 0x000fea0003800000 */
[----:B------:R-:W-:Y:S01]  /*6660*/  ISETP.NE.AND P0, PT, R66, RZ, PT ;  /* 0x000000ff4200720c */ /* 0x000fe20003f05270 */
[----:B------:R-:W-:Y:S01]  /*6670*/  BSSY B0, `(.L_x_105) ;  /* 0x000000b000007945 */ /* 0x000fe20003800000 */
[----:B------:R-:W-:Y:S11]  /*6680*/  ISETP.NE.AND P1, PT, R67, RZ, PT ;  /* 0x000000ff4300720c */ /* 0x000ff60003f25270 */
[----:B------:R-:W-:Y:S02]  /*6690*/  @!UPT UIADD3 URZ, UPT, UPT, URZ, URZ, URZ ;  /* 0x000000fffffff290 */ /* 0x000fe4000fffe0ff */
[C---:B------:R-:W-:Y:S01]  /*66a0*/  @P1 IMAD R6, R65.reuse, 0x2000, R100 ;  /* 0x0000200041061824 */ /* 0x040fe200078e0264 */
[C---:B------:R-:W-:Y:S01]  /*66b0*/  @P1 LEA R4, R65.reuse, R98, 0xd ;  /* 0x0000006241041211 */ /* 0x040fe200078e68ff */
[C---:B------:R-:W-:Y:S02]  /*66c0*/  @P1 IMAD R5, R65.reuse, 0x2000, R99 ;  /* 0x0000200041051824 */ /* 0x040fe400078e0263 */
[----:B------:R-:W-:Y:S01]  /*66d0*/  @P1 IMAD R3, R65, 0x2000, R106 ;  /* 0x0000200041031824 */ /* 0x000fe200078e026a */
[----:B------:R-:W-:Y:S06]  /*66e0*/  @P0 BRA `(.L_x_106) ;  /* 0x00000000000c0947 */ /* 0x000fec0003800000 */
[----:B--2---:R-:W-:Y:S04]  /*66f0*/  SHF.L.U32 R0, R97, 0x1f, RZ ;  /* 0x0000001f61007819 */ /* 0x004fe800000006ff */
[----:B------:R-:W2:Y:S02]  /*6700*/  SYNCS.PHASECHK.TRANS64.TRYWAIT P0, [R2+URZ+0x60], R0 ;  /* 0x00006000020075a7 */ /* 0x000ea400080011ff */
[----:B--2---:R-:W-:Y:S05]  /*6710*/  @!P0 BRA `(.L_x_107) ;  /* 0x0000003000948947 */ /* 0x004fea0003800000 */
.L_x_106:
[----:B------:R-:W-:Y:S05]  /*6720*/  BSYNC B0 ;  /* 0x0000000000007941 */ /* 0x000fea0003800000 */
.L_x_105:
[----:B------:R-:W-:Y:S02]  /*6730*/  ISETP.NE.AND P0, PT, R67, RZ, PT ;  /* 0x000000ff4300720c */ /* 0x000fe40003f05270 */
[----:B------:R-:W-:Y:S11]  /*6740*/  IADD3 R65, PT, PT, R65, 0x1, RZ ;  /* 0x0000000141417810 */ /* 0x000ff60007ffe0ff */
[----:B------:R4:W1:Y:S04]  /*6750*/  @P0 LDS.128 R56, [R6] ;  /* 0x0000000006380984 */ /* 0x0008680000000c00 */
[----:B------:R4:W1:Y:S04]  /*6760*/  @P0 LDS.128 R60, [R5+0x10] ;  /* 0x00001000053c0984 */ /* 0x0008680000000c00 */
[----:B------:R4:W1:Y:S04]  /*6770*/  @P0 LDS.128 R68, [R4+0x20] ;  /* 0x0000200004440984 */ /* 0x0008680000000c00 */
[----:B------:R4:W1:Y:S02]  /*6780*/  @P0 LDS.128 R76, [R3+0x30] ;  /* 0x00003000034c0984 */ /* 0x0008640000000c00 */
.L_x_104:
[----:B------:R-:W-:Y:S05]  /*6790*/  BSYNC B1 ;  /* 0x0000000000017941 */ /* 0x000fea0003800000 */
.L_x_103:
[----:B--2---:R-:W-:Y:S05]  /*67a0*/  VIADD R0, R48, 0x20 ;  /* 0x0000002030007836 */ /* 0x004fea0000000000 */
[----:B------:R-:W-:Y:S04]  /*67b0*/  SHF.R.U32.HI R0, RZ, 0x15, R0 ;  /* 0x00000015ff007819 */ /* 0x000fe80000011600 */
[----:B------:R-:W-:Y:S11]  /*67c0*/  LOP3.LUT P0, RZ, R0, 0x3, R92, 0x48, !PT ;  /* 0x0000000300ff7812 */ /* 0x000ff6000780485c */
[----:B------:R-:W-:Y:S02]  /*67d0*/  @!UPT UIADD3 URZ, UPT, UPT, URZ, URZ, URZ ;  /* 0x000000fffffff290 */ /* 0x000fe4000fffe0ff */
[----:B------:R-:W-:Y:S05]  /*67e0*/  @!P0 BRA `(.L_x_108) ;  /* 0x0000000000408947 */ /* 0x000fea0003800000 */
[----:B------:R-:W2:Y:S01]  /*67f0*/  LDCU.64 UR8, c[0x4][0x70] ;  /* 0x01000e00ff0877ac */ /* 0x000ea20008000a00 */
[----:B----4-:R-:W-:Y:S01]  /*6800*/  MOV R3, 0x0 ;  /* 0x0000000000037802 */ /* 0x010fe20000000f00 */
[----:B------:R-:W-:Y:S02]  /*6810*/  HFMA2 R12, -RZ, RZ, 0, 5.9604644775390625e-08 ;  /* 0x00000001ff0c7431 */ /* 0x000fe400000001ff */
[----:B-1----:R-:W-:Y:S02]  /*6820*/  IMAD.MOV.U32 R8, RZ, RZ, 0x192 ;  /* 0x00000192ff087424 */ /* 0x002fe400078e00ff */
[----:B------:R-:W-:Y:S01]  /*6830*/  IMAD.MOV.U32 R13, RZ, RZ, RZ ;  /* 0x000000ffff0d7224 */ /* 0x000fe200078e00ff */
[----:B------:R-:W1:Y:S01]  /*6840*/  LDCU.64 UR6, c[0x4][0x78] ;  /* 0x01000f00ff0677ac */ /* 0x000e620008000a00 */
[----:B------:R-:W4:Y:S01]  /*6850*/  LDC.64 R2, c[0x4][R3] ;  /* 0x0100000003027b82 */ /* 0x000f220000000a00 */
[----:B------:R-:W5:Y:S01]  /*6860*/  LDCU.64 UR4, c[0x4][0x10] ;  /* 0x01000200ff0477ac */ /* 0x000f620008000a00 */
[----:B--2---:R-:W-:Y:S01]  /*6870*/  MOV R5, UR9 ;  /* 0x0000000900057c02 */ /* 0x004fe20008000f00 */
[----:B------:R-:W-:Y:S01]  /*6880*/  IMAD.U32 R4, RZ, RZ, UR8 ;  /* 0x00000008ff047e24 */ /* 0x000fe2000f8e00ff */
[----:B-1----:R-:W-:Y:S01]  /*6890*/  MOV R7, UR7 ;  /* 0x0000000700077c02 */ /* 0x002fe20008000f00 */
[----:B------:R-:W-:Y:S01]  /*68a0*/  IMAD.U32 R6, RZ, RZ, UR6 ;  /* 0x00000006ff067e24 */ /* 0x000fe2000f8e00ff */
[----:B-----5:R-:W-:Y:S01]  /*68b0*/  MOV R11, UR5 ;  /* 0x00000005000b7c02 */ /* 0x020fe20008000f00 */
[----:B------:R-:W-:Y:S02]  /*68c0*/  IMAD.U32 R10, RZ, RZ, UR4 ;  /* 0x00000004ff0a7e24 */ /* 0x000fe4000f8e00ff */
[----:B------:R-:W-:Y:S07]  /*68d0*/  LEPC R20, `(.L_x_108) ;  /* 0x000000001014794e */ /* 0x000fee0000000000 */
[----:B---34-:R-:W-:Y:S05]  /*68e0*/  CALL.ABS.NOINC R2 ;  /* 0x0000000002007343 */ /* 0x018fea0003c00000 */
.L_x_108:
[----:B------:R-:W-:Y:S01]  /*68f0*/  ISETP.NE.AND P6, PT, R107, RZ, PT ;  /* 0x000000ff6b00720c */ /* 0x000fe20003fc5270 */
[----:B------:R-:W-:Y:S05]  /*6900*/  WARPSYNC.ALL ;  /* 0x0000000000007948 */ /* 0x000fea0003800000 */
[----:B------:R-:W-:Y:S01]  /*6910*/  R2UR UR4, R48 ;  /* 0x00000000300472ca */ /* 0x000fe200000e0000 */
[----:B------:R-:W-:Y:S01]  /*6920*/  BSSY.RECONVERGENT B0, `(.L_x_109) ;  /* 0x000008f000007945 */ /* 0x000fe20003800200 */
[----:B------:R-:W-:Y:S02]  /*6930*/  MOV R50, UR51 ;  /* 0x0000003300327c02 */ /* 0x000fe40008000f00 */
[----:B-1--4-:R-:W-:Y:S02]  /*6940*/  SHF.L.U32 R3, R56, 0x10, RZ ;  /* 0x0000001038037819 */ /* 0x012fe400000006ff */
[----:B------:R-:W-:Y:S02]  /*6950*/  MOV R72, UR37 ;  /* 0x0000002500487c02 */ /* 0x000fe40008000f00 */
[----:B------:R-:W-:Y:S02]  /*6960*/  @P6 LEA R50, R50, UR48, 0x3 ;  /* 0x0000003032326c11 */ /* 0x000fe4000f8e18ff */
[C---:B------:R-:W-:Y:S02]  /*6970*/  LOP3.LUT R51, R57.reuse, 0xffff0000, RZ, 0xc0, !PT ;  /* 0xffff000039337812 */ /* 0x040fe400078ec0ff */
[----:B------:R-:W-:Y:S01]  /*6980*/  @P6 IADD3 R50, PT, PT, R50, 0x80, RZ ;  /* 0x0000008032326810 */ /* 0x000fe20007ffe0ff */
[----:B------:R-:W1:Y:S01]  /*6990*/  LDTM.x32 R4, tmem[UR4+0x20] ;  /* 0x00002004000479ee */ /* 0x000e6200082c0000 */
[----:B------:R-:W-:Y:S02]  /*69a0*/  ISETP.NE.AND P0, PT, R102, RZ, PT ;  /* 0x000000ff6600720c */ /* 0x000fe40003f05270 */
[----:B------:R-:W-:Y:S02]  /*69b0*/  @P6 PRMT R72, R72, 0x654, R50 ;  /* 0x0000065448486816 */ /* 0x000fe40000000032 */
[----:B------:R-:W-:Y:S01]  /*69c0*/  SHF.L.U32 R50, R57, 0x10, RZ ;  /* 0x0000001039327819 */ /* 0x000fe200000006ff */
[C---:B-1----:R-:W-:Y:S01]  /*69d0*/  FMUL R0, R47.reuse, R4 ;  /* 0x000000042f007220 */ /* 0x042fe20000400000 */
[----:B------:R-:W-:Y:S01]  /*69e0*/  LOP3.LUT R4, R56, 0xffff0000, RZ, 0xc0, !PT ;  /* 0xffff000038047812 */ /* 0x000fe200078ec0ff */
[C---:B------:R-:W-:Y:S01]  /*69f0*/  FMUL R2, R47.reuse, R5 ;  /* 0x000000052f027220 */ /* 0x040fe20000400000 */
[----:B------:R-:W-:Y:S01]  /*6a00*/  FMUL R7, R47, R7 ;  /* 0x000000072f077220 */ /* 0x000fe20000400000 */
[----:B------:R-:W-:Y:S01]  /*6a10*/  FFMA R0, R49, R3, R0 ;  /* 0x0000000331007223 */ /* 0x000fe20000000000 */
[----:B------:R-:W-:Y:S01]  /*6a20*/  FMUL R3, R47, R6 ;  /* 0x000000062f037220 */ /* 0x000fe20000400000 */
[----:B------:R-:W-:Y:S01]  /*6a30*/  FFMA R2, R49, R4, R2 ;  /* 0x0000000431027223 */ /* 0x000fe20000000002 */
[C---:B------:R-:W-:Y:S01]  /*6a40*/  FMUL R4, R47.reuse, R8 ;  /* 0x000000082f047220 */ /* 0x040fe20000400000 */
[C---:B------:R-:W-:Y:S01]  /*6a50*/  FMUL R8, R47.reuse, R12 ;  /* 0x0000000c2f087220 */ /* 0x040fe20000400000 */
[C---:B------:R-:W-:Y:S01]  /*6a60*/  FMUL R12, R47.reuse, R16 ;  /* 0x000000102f0c7220 */ /* 0x040fe20000400000 */
[C---:B------:R-:W-:Y:S01]  /*6a70*/  FMUL R16, R47.reuse, R20 ;  /* 0x000000142f107220 */ /* 0x040fe20000400000 */
[----:B------:R-:W-:Y:S01]  /*6a80*/  F2FP.BF16.F32.PACK_AB R52, R2, R0 ;  /* 0x000000000234723e */ /* 0x000fe200000010ff */
[C---:B------:R-:W-:Y:S01]  /*6a90*/  FMUL R20, R47.reuse, R24 ;  /* 0x000000182f147220 */ /* 0x040fe20000400000 */
[C---:B------:R-:W-:Y:S01]  /*6aa0*/  LOP3.LUT R0, R58.reuse, 0xffff0000, RZ, 0xc0, !PT ;  /* 0xffff00003a007812 */ /* 0x040fe200078ec0ff */
[----:B------:R-:W-:Y:S01]  /*6ab0*/  FMUL R24, R47, R28 ;  /* 0x0000001c2f187220 */ /* 0x000fe20000400000 */
[----:B------:R-:W-:Y:S01]  /*6ac0*/  SHF.L.U32 R2, R59, 0x10, RZ ;  /* 0x000000103b027819 */ /* 0x000fe200000006ff */
[C---:B------:R-:W-:Y:S01]  /*6ad0*/  FMUL R28, R47.reuse, R32 ;  /* 0x000000202f1c7220 */ /* 0x040fe20000400000 */
[----:B------:R-:W-:Y:S01]  /*6ae0*/  SHF.L.U32 R32, R58, 0x10, RZ ;  /* 0x000000103a207819 */ /* 0x000fe200000006ff */
[----:B------:R-:W-:Y:S01]  /*6af0*/  FMUL R5, R47, R9 ;  /* 0x000000092f057220 */ /* 0x000fe20000400000 */
[C---:B------:R-:W-:Y:S01]  /*6b00*/  FFMA R3, R49.reuse, R50, R3 ;  /* 0x0000003231037223 */ /* 0x040fe20000000003 */
[----:B------:R-:W-:Y:S01]  /*6b10*/  FFMA R7, R49, R51, R7 ;  /* 0x0000003331077223 */ /* 0x000fe20000000007 */
[----:B------:R-:W-:Y:S01]  /*6b20*/  FMUL R6, R47, R10 ;  /* 0x0000000a2f067220 */ /* 0x000fe20000400000 */
[----:B------:R-:W-:Y:S01]  /*6b30*/  FFMA R4, R49, R32, R4 ;  /* 0x0000002031047223 */ /* 0x000fe20000000004 */
[----:B------:R-:W-:Y:S01]  /*6b40*/  LOP3.LUT R32, R59, 0xffff0000, RZ, 0xc0, !PT ;  /* 0xffff00003b207812 */ /* 0x000fe200078ec0ff */
[----:B------:R-:W-:Y:S01]  /*6b50*/  FFMA R5, R49, R0, R5 ;  /* 0x0000000031057223 */ /* 0x000fe20000000005 */
[C---:B------:R-:W-:Y:S01]  /*6b60*/  SHF.L.U32 R0, R60.reuse, 0x10, RZ ;  /* 0x000000103c007819 */ /* 0x040fe200000006ff */
[----:B------:R-:W-:Y:S01]  /*6b70*/  FMUL R11, R47, R11 ;  /* 0x0000000b2f0b7220 */ /* 0x000fe20000400000 */
[----:B------:R-:W-:Y:S01]  /*6b80*/  F2FP.BF16.F32.PACK_AB R53, R7, R3 ;  /* 0x000000030735723e */ /* 0x000fe200000010ff */
[C---:B------:R-:W-:Y:S01]  /*6b90*/  FFMA R6, R49.reuse, R2, R6 ;  /* 0x0000000231067223 */ /* 0x040fe20000000006 */
[----:B------:R-:W-:Y:S01]  /*6ba0*/  LOP3.LUT R2, R60, 0xffff0000, RZ, 0xc0, !PT ;  /* 0xffff00003c027812 */ /* 0x000fe200078ec0ff */
[----:B------:R-:W-:Y:S01]  /*6bb0*/  FFMA R11, R49, R32, R11 ;  /* 0x00000020310b7223 */ /* 0x000fe2000000000b */
[----:B------:R-:W-:Y:S01]  /*6bc0*/  SHF.L.U32 R3, R61, 0x10, RZ ;  /* 0x000000103d037819 */ /* 0x000fe200000006ff */
[----:B------:R-:W-:Y:S01]  /*6bd0*/  FFMA R8, R49, R0, R8 ;  /* 0x0000000031087223 */ /* 0x000fe20000000008 */
[----:B------:R-:W-:Y:S01]  /*6be0*/  LOP3.LUT R0, R61, 0xffff0000, RZ, 0xc0, !PT ;  /* 0xffff00003d007812 */ /* 0x000fe200078ec0ff */
[----:B------:R-:W-:Y:S01]  /*6bf0*/  FMUL R9, R47, R13 ;  /* 0x0000000d2f097220 */ /* 0x000fe20000400000 */
[----:B------:R-:W-:Y:S01]  /*6c00*/  F2FP.BF16.F32.PACK_AB R54, R5, R4 ;  /* 0x000000040536723e */ /* 0x000fe200000010ff */
[----:B------:R-:W-:Y:S01]  /*6c10*/  FMUL R10, R47, R14 ;  /* 0x0000000e2f0a7220 */ /* 0x000fe20000400000 */
[----:B------:R-:W-:Y:S01]  /*6c20*/  F2FP.BF16.F32.PACK_AB R55, R11, R6 ;  /* 0x000000060b37723e */ /* 0x000fe200000010ff */
[----:B------:R-:W-:Y:S01]  /*6c30*/  FMUL R15, R47, R15 ;  /* 0x0000000f2f0f7220 */ /* 0x000fe20000400000 */
[----:B------:R-:W-:Y:S01]  /*6c40*/  SHF.L.U32 R4, R77, 0x10, RZ ;  /* 0x000000104d047819 */ /* 0x000fe200000006ff */
[C---:B------:R-:W-:Y:S01]  /*6c50*/  FFMA R9, R49.reuse, R2, R9 ;  /* 0x0000000231097223 */ /* 0x040fe20000000009 */
[C---:B------:R-:W-:Y:S01]  /*6c60*/  SHF.L.U32 R2, R62.reuse, 0x10, RZ ;  /* 0x000000103e027819 */ /* 0x040fe200000006ff */
[C---:B------:R-:W-:Y:S01]  /*6c70*/  FFMA R10, R49.reuse, R3, R10 ;  /* 0x00000003310a7223 */ /* 0x040fe2000000000a */
[----:B------:R-:W-:Y:S01]  /*6c80*/  LOP3.LUT R3, R62, 0xffff0000, RZ, 0xc0, !PT ;  /* 0xffff00003e037812 */ /* 0x000fe200078ec0ff */
[----:B------:R-:W-:Y:S01]  /*6c90*/  FFMA R15, R49, R0, R15 ;  /* 0x00000000310f7223 */ /* 0x000fe2000000000f */
[----:B------:R-:W-:Y:S01]  /*6ca0*/  SHF.L.U32 R0, R63, 0x10, RZ ;  /* 0x000000103f007819 */ /* 0x000fe200000006ff */
[----:B------:R-:W-:Y:S01]  /*6cb0*/  FMUL R13, R47, R17 ;  /* 0x000000112f0d7220 */ /* 0x000fe20000400000 */
[----:B------:R-:W-:Y:S01]  /*6cc0*/  F2FP.BF16.F32.PACK_AB R8, R9, R8 ;  /* 0x000000080908723e */ /* 0x000fe200000010ff */
[----:B------:R-:W-:Y:S01]  /*6cd0*/  FMUL R14, R47, R18 ;  /* 0x000000122f0e7220 */ /* 0x000fe20000400000 */
[----:B------:R-:W-:Y:S01]  /*6ce0*/  F2FP.BF16.F32.PACK_AB R9, R15, R10 ;  /* 0x0000000a0f09723e */ /* 0x000fe200000010ff */
[----:B------:R-:W-:Y:S01]  /*6cf0*/  FFMA R12, R49, R2, R12 ;  /* 0x00000002310c7223 */ /* 0x000fe2000000000c */
[----:B------:R-:W-:Y:S01]  /*6d00*/  LOP3.LUT R2, R63, 0xffff0000, RZ, 0xc0, !PT ;  /* 0xffff00003f027812 */ /* 0x000fe200078ec0ff */
[----:B------:R-:W-:Y:S01]  /*6d10*/  FFMA R13, R49, R3, R13 ;  /* 0x00000003310d7223 */ /* 0x000fe2000000000d */
[----:B------:R-:W-:Y:S01]  /*6d20*/  SHF.L.U32 R3, R69, 0x10, RZ ;  /* 0x0000001045037819 */ /* 0x000fe200000006ff */
[----:B------:R-:W-:Y:S01]  /*6d30*/  FFMA R14, R49, R0, R14 ;  /* 0x00000000310e7223 */ /* 0x000fe2000000000e */
[C---:B------:R-:W-:Y:S01]  /*6d40*/  SHF.L.U32 R0, R68.reuse, 0x10, RZ ;  /* 0x0000001044007819 */ /* 0x040fe200000006ff */
[----:B------:R-:W-:Y:S01]  /*6d50*/  FMUL R19, R47, R19 ;  /* 0x000000132f137220 */ /* 0x000fe20000400000 */
[----:B------:R-:W-:Y:S01]  /*6d60*/  F2FP.BF16.F32.PACK_AB R10, R13, R12 ;  /* 0x0000000c0d0a723e */ /* 0x000fe200000010ff */
[----:B------:R-:W-:Y:S01]  /*6d70*/  FMUL R17, R47, R21 ;  /* 0x000000152f117220 */ /* 0x000fe20000400000 */
[----:B------:R-:W-:Y:S01]  /*6d80*/  LOP3.LUT R5, R79, 0xffff0000, RZ, 0xc0, !PT ;  /* 0xffff00004f057812 */ /* 0x000fe200078ec0ff */
[C---:B------:R-:W-:Y:S01]  /*6d90*/  FFMA R19, R49.reuse, R2, R19 ;  /* 0x0000000231137223 */ /* 0x040fe20000000013 */
[----:B------:R-:W-:Y:S01]  /*6da0*/  LOP3.LUT R2, R68, 0xffff0000, RZ, 0xc0, !PT ;  /* 0xffff000044027812 */ /* 0x000fe200078ec0ff */
[----:B------:R1:W-:Y:S01]  /*6db0*/  STS.128 [R100+0x2000], R52 ;  /* 0x0020003464007388 */ /* 0x0003e20000000c00 */
[----:B------:R-:W-:Y:S01]  /*6dc0*/  FFMA R16, R49, R0, R16 ;  /* 0x0000000031107223 */ /* 0x000fe20000000010 */
[----:B------:R-:W-:Y:S01]  /*6dd0*/  LOP3.LUT R0, R69, 0xffff0000, RZ, 0xc0, !PT ;  /* 0xffff000045007812 */ /* 0x000fe200078ec0ff */
[----:B------:R-:W-:Y:S01]  /*6de0*/  FMUL R18, R47, R22 ;  /* 0x000000162f127220 */ /* 0x000fe20000400000 */
[----:B------:R-:W-:Y:S01]  /*6df0*/  F2FP.BF16.F32.PACK_AB R11, R19, R14 ;  /* 0x0000000e130b723e */ /* 0x000fe200000010ff */
[----:B------:R-:W-:Y:S01]  /*6e00*/  FMUL R23, R47, R23 ;  /* 0x000000172f177220 */ /* 0x000fe20000400000 */
[C---:B------:R-:W-:Y:S01]  /*6e10*/  FFMA R17, R49.reuse, R2, R17 ;  /* 0x0000000231117223 */ /* 0x040fe20000000011 */
[C---:B------:R-:W-:Y:S01]  /*6e20*/  SHF.L.U32 R2, R70.reuse, 0x10, RZ ;  /* 0x0000001046027819 */ /* 0x040fe200000006ff */
[----:B------:R-:W-:Y:S01]  /*6e30*/  FFMA R18, R49, R3, R18 ;  /* 0x0000000331127223 */ /* 0x000fe20000000012 */
[----:B------:R-:W-:Y:S01]  /*6e40*/  SHF.L.U32 R3, R71, 0x10, RZ ;  /* 0x0000001047037819 */ /* 0x000fe200000006ff */
[----:B------:R1:W-:Y:S01]  /*6e50*/  STS.128 [R99+0x2010], R8 ;  /* 0x0020100863007388 */ /* 0x0003e20000000c00 */
[----:B------:R-:W-:Y:S01]  /*6e60*/  F2FP.BF16.F32.PACK_AB R16, R17, R16 ;  /* 0x000000101110723e */ /* 0x000fe200000010ff */
[----:B------:R-:W-:Y:S01]  /*6e70*/  FFMA R23, R49, R0, R23 ;  /* 0x0000000031177223 */ /* 0x000fe20000000017 */
[----:B------:R-:W-:Y:S01]  /*6e80*/  LOP3.LUT R0, R70, 0xffff0000, RZ, 0xc0, !PT ;  /* 0xffff000046007812 */ /* 0x000fe200078ec0ff */
[C---:B------:R-:W-:Y:S01]  /*6e90*/  FMUL R21, R47.reuse, R25 ;  /* 0x000000192f157220 */ /* 0x040fe20000400000 */
[----:B------:R-:W-:Y:S01]  /*6ea0*/  FMUL R22, R47, R26 ;  /* 0x0000001a2f167220 */ /* 0x000fe20000400000 */
[C---:B------:R-:W-:Y:S01]  /*6eb0*/  FFMA R20, R49.reuse, R2, R20 ;  /* 0x0000000231147223 */ /* 0x040fe20000000014 */
[C---:B------:R-:W-:Y:S01]  /*6ec0*/  SHF.L.U32 R2, R76.reuse, 0x10, RZ ;  /* 0x000000104c027819 */ /* 0x040fe200000006ff */
[----:B------:R-:W-:Y:S01]  /*6ed0*/  FFMA R21, R49, R0, R21 ;  /* 0x0000000031157223 */ /* 0x000fe20000000015 */
[----:B------:R-:W-:Y:S01]  /*6ee0*/  LOP3.LUT R0, R71, 0xffff0000, RZ, 0xc0, !PT ;  /* 0xffff000047007812 */ /* 0x000fe200078ec0ff */
[----:B------:R-:W-:Y:S01]  /*6ef0*/  FFMA R22, R49, R3, R22 ;  /* 0x0000000331167223 */ /* 0x000fe20000000016 */
[C---:B------:R-:W-:Y:S01]  /*6f00*/  FMUL R27, R47.reuse, R27 ;  /* 0x0000001b2f1b7220 */ /* 0x040fe20000400000 */
[----:B------:R-:W-:Y:S01]  /*6f10*/  LOP3.LUT R3, R76, 0xffff0000, RZ, 0xc0, !PT ;  /* 0xffff00004c037812 */ /* 0x000fe200078ec0ff */
[C---:B------:R-:W-:Y:S01]  /*6f20*/  FMUL R25, R47.reuse, R29 ;  /* 0x0000001d2f197220 */ /* 0x040fe20000400000 */
[----:B------:R-:W-:Y:S01]  /*6f30*/  FMUL R26, R47, R30 ;  /* 0x0000001e2f1a7220 */ /* 0x000fe20000400000 */
[C---:B------:R-:W-:Y:S01]  /*6f40*/  FFMA R27, R49.reuse, R0, R27 ;  /* 0x00000000311b7223 */ /* 0x040fe2000000001b */
[----:B------:R-:W-:Y:S01]  /*6f50*/  FFMA R24, R49, R2, R24 ;  /* 0x0000000231187223 */ /* 0x000fe20000000018 */
[----:B------:R-:W-:Y:S01]  /*6f60*/  LOP3.LUT R0, R77, 0xffff0000, RZ, 0xc0, !PT ;  /* 0xffff00004d007812 */ /* 0x000fe200078ec0ff */
[----:B------:R-:W-:Y:S01]  /*6f70*/  FFMA R25, R49, R3, R25 ;  /* 0x0000000331197223 */ /* 0x000fe20000000019 */
[----:B------:R-:W-:Y:S01]  /*6f80*/  FMUL R31, R47, R31 ;  /* 0x0000001f2f1f7220 */ /* 0x000fe20000400000 */
[C---:B------:R-:W-:Y:S01]  /*6f90*/  SHF.L.U32 R2, R78.reuse, 0x10, RZ ;  /* 0x000000104e027819 */ /* 0x040fe200000006ff */
[----:B------:R-:W-:Y:S01]  /*6fa0*/  FFMA R26, R49, R4, R26 ;  /* 0x00000004311a7223 */ /* 0x000fe2000000001a */
[----:B------:R-:W-:Y:S01]  /*6fb0*/  LOP3.LUT R3, R78, 0xffff0000, RZ, 0xc0, !PT ;  /* 0xffff00004e037812 */ /* 0x000fe200078ec0ff */
[----:B------:R-:W-:Y:S01]  /*6fc0*/  FMUL R29, R47, R33 ;  /* 0x000000212f1d7220 */ /* 0x000fe20000400000 */
[----:B------:R-:W-:Y:S01]  /*6fd0*/  SHF.L.U32 R4, R79, 0x10, RZ ;  /* 0x000000104f047819 */ /* 0x000fe200000006ff */
[----:B------:R-:W-:Y:S01]  /*6fe0*/  FMUL R30, R47, R34 ;  /* 0x000000222f1e7220 */ /* 0x000fe20000400000 */
[----:B------:R-:W-:Y:S01]  /*6ff0*/  F2FP.BF16.F32.PACK_AB R17, R23, R18 ;  /* 0x000000121711723e */ /* 0x000fe200000010ff */
[----:B------:R-:W-:Y:S01]  /*7000*/  FFMA R31, R49, R0, R31 ;  /* 0x00000000311f7223 */ /* 0x000fe2000000001f */
[----:B------:R-:W-:Y:S01]  /*7010*/  FMUL R35, R47, R35 ;  /* 0x000000232f237220 */ /* 0x000fe20000400000 */
[----:B------:R-:W-:Y:S01]  /*7020*/  F2FP.BF16.F32.PACK_AB R18, R21, R20 ;  /* 0x000000141512723e */ /* 0x000fe200000010ff */
[----:B------:R-:W-:Y:S01]  /*7030*/  FFMA R28, R49, R2, R28 ;  /* 0x00000002311c7223 */ /* 0x000fe2000000001c */
[----:B------:R-:W-:Y:S01]  /*7040*/  F2FP.BF16.F32.PACK_AB R19, R27, R22 ;  /* 0x000000161b13723e */ /* 0x000fe200000010ff */
[C---:B------:R-:W-:Y:S01]  /*7050*/  FFMA R29, R49.reuse, R3, R29 ;  /* 0x00000003311d7223 */ /* 0x040fe2000000001d */
[C---:B------:R-:W-:Y:S01]  /*7060*/  FFMA R30, R49.reuse, R4, R30 ;  /* 0x00000004311e7223 */ /* 0x040fe2000000001e */
[----:B------:R-:W-:Y:S01]  /*7070*/  FFMA R35, R49, R5, R35 ;  /* 0x0000000531237223 */ /* 0x000fe20000000023 */
[----:B------:R-:W-:Y:S01]  /*7080*/  F2FP.BF16.F32.PACK_AB R24, R25, R24 ;  /* 0x000000181918723e */ /* 0x000fe200000010ff */
[----:B------:R1:W-:Y:S01]  /*7090*/  STS.128 [R98+0x2020], R16 ;  /* 0x0020201062007388 */ /* 0x0003e20000000c00 */
[----:B------:R-:W-:Y:S02]  /*70a0*/  F2FP.BF16.F32.PACK_AB R25, R31, R26 ;  /* 0x0000001a1f19723e */ /* 0x000fe400000010ff */
[----:B------:R-:W-:Y:S02]  /*70b0*/  F2FP.BF16.F32.PACK_AB R26, R29, R28 ;  /* 0x0000001c1d1a723e */ /* 0x000fe400000010ff */
[----:B------:R-:W-:Y:S02]  /*70c0*/  F2FP.BF16.F32.PACK_AB R27, R35, R30 ;  /* 0x0000001e231b723e */ /* 0x000fe400000010ff */
[----:B------:R-:W-:Y:S02]  /*70d0*/  LEA R0, R65, UR48, 0x3 ;  /* 0x0000003041007c11 */ /* 0x000fe4000f8e18ff */
[----:B------:R-:W-:Y:S01]  /*70e0*/  @P6 SHF.L.U32 R2, R97, 0x1f, RZ ;  /* 0x0000001f61026819 */ /* 0x000fe200000006ff */
        /* <DEDUP_REMOVED lines=9> */
[----:B------:R-:W-:Y:S02]  /*7180*/  UIADD3 UR8, UP0, UPT, UR52, 0x680, URZ ;  /* 0x0000068034087890 */ /* 0x000fe4000ff1e0ff */
[----:B------:R-:W-:Y:S02]  /*7190*/  UIADD3 UR5, UPT, UPT, UR41, 0x20, URZ ;  /* 0x0000002029057890 */ /* 0x000fe4000fffe0ff */
[----:B------:R-:W-:Y:S02]  /*71a0*/  UIADD3 UR4, UPT, UPT, UR48, 0x2200, URZ ;  /* 0x0000220030047890 */ /* 0x000fe4000fffe0ff */
[----:B------:R-:W-:Y:S01]  /*71b0*/  UIADD3.X UR9, UPT, UPT, URZ, UR53, URZ, UP0, !UPT ;  /* 0x00000035ff097290 */ /* 0x000fe200087fe4ff */
[----:B------:R-:W-:Y:S01]  /*71c0*/  UMOV UR6, UR42 ;  /* 0x0000002a00067c82 */ /* 0x000fe20008000000 */
[----:B------:R-:W-:Y:S07]  /*71d0*/  UMOV UR7, UR36 ;  /* 0x0000002400077c82 */ /* 0x000fee0008000000 */
[----:B------:R2:W-:Y:S01]  /*71e0*/  UTMASTG.3D [UR4], [UR8] ;  /* 0x00000004080073b5 */ /* 0x0005e20008010000 */
[----:B------:R0:W-:Y:S01]  /*71f0*/  UTMACMDFLUSH ;  /* 0x00000000000079b7 */ /* 0x0001e20000000000 */
[----:B--2---:R-:W-:Y:S04]  /*7200*/  DEPBAR.LE SB0, 0x1 ;  /* 0x000080400000791a */ /* 0x004fe80000000000 */
.L_x_110:
[----:B------:R-:W-:Y:S05]  /*7210*/  BSYNC.RECONVERGENT B0 ;  /* 0x0000000000007941 */ /* 0x000fea0003800200 */
.L_x_109:
[----:B------:R-:W-:Y:S01]  /*7220*/  BAR.SYNC.DEFER_BLOCKING 0x1, 0x80 ;  /* 0x0042000000007b1d */ /* 0x000fe20000010000 */
[----:B------:R-:W-:Y:S04]  /*7230*/  UIADD3 UR40, UPT, UPT, UR51, 0x1, URZ ;  /* 0x0000000133287890 */ /* 0x000fe8000fffe0ff */
[----:B------:R-:W-:Y:S04]  /*7240*/  UISETP.NE.AND UP0, UPT, UR40, 0x4, UPT ;  /* 0x000000042800788c */ /* 0x000fe8000bf05270 */
[----:B------:R-:W-:Y:S01]  /*7250*/  USEL UR40, UR40, URZ, UP0 ;  /* 0x000000ff28287287 */ /* 0x000fe20008000000 */
[----:B------:R2:W-:Y:S01]  /*7260*/  @P6 SYNCS.ARRIVE.TRANS64.RED.A1T0 RZ, [R72+URZ], RZ ;  /* 0x000000ff48ff69a7 */ /* 0x0005e200081004ff */
[----:B------:R-:W-:Y:S01]  /*7270*/  BSSY B1, `(.L_x_111) ;  /* 0x0000017000017945 */ /* 0x000fe20003800000 */
[----:B------:R-:W4:Y:S02]  /*7280*/  @P6 SYNCS.PHASECHK.TRANS64.TRYWAIT P0, [R0+URZ+0x60], R2 ;  /* 0x00006002000065a7 */ /* 0x000f2400080011ff */
[----:B----4-:R-:W-:Y:S01]  /*7290*/  @P6 SEL R66, RZ, 0x1, !P0 ;  /* 0x00000001ff426807 */ /* 0x010fe20004000000 */
[----:B--2---:R-:W-:Y:S06]  /*72a0*/  @!P6 BRA `(.L_x_112) ;  /* 0x00000000004ce947 */ /* 0x004fec0003800000 */
        /* <DEDUP_REMOVED lines=9> */
[----:B------:R-:W-:Y:S04]  /*7340*/  SHF.L.U32 R6, R97, 0x1f, RZ ;  /* 0x0000001f61067819 */ /* 0x000fe800000006ff */
[----:B------:R-:W2:Y:S02]  /*7350*/  SYNCS.PHASECHK.TRANS64.TRYWAIT P0, [R0+URZ+0x60], R6 ;  /* 0x00006006000075a7 */ /* 0x000ea400080011ff */
[----:B--2---:R-:W-:Y:S05]  /*7360*/  @!P0 BRA `(.L_x_115) ;  /* 0x0000002400948947 */ /* 0x004fea0003800000 */
.L_x_114:
[----:B------:R-:W-:Y:S05]  /*7370*/  BSYNC B0 ;  /* 0x0000000000007941 */ /* 0x000fea0003800000 */
.L_x_113:
[----:B------:R-:W-:Y:S02]  /*7380*/  ISETP.NE.AND P0, PT, R67, RZ, PT ;  /* 0x000000ff4300720c */ /* 0x000fe40003f05270 */
[----:B------:R-:W-:Y:S11]  /*7390*/  IADD3 R65, PT, PT, R65, 0x1, RZ ;  /* 0x0000000141417810 */ /* 0x000ff60007ffe0ff */
[----:B------:R4:W1:Y:S04]  /*73a0*/  @P0 LDS.128 R56, [R5] ;  /* 0x0000000005380984 */ /* 0x0008680000000c00 */
[----:B------:R4:W1:Y:S04]  /*73b0*/  @P0 LDS.128 R60, [R4+0x10] ;  /* 0x00001000043c0984 */ /* 0x0008680000000c00 */
[----:B------:R4:W1:Y:S04]  /*73c0*/  @P0 LDS.128 R68, [R3+0x20] ;  /* 0x0000200003440984 */ /* 0x0008680000000c00 */
[----:B------:R4:W1:Y:S02]  /*73d0*/  @P0 LDS.128 R76, [R2+0x30] ;  /* 0x00003000024c0984 */ /* 0x0008640000000c00 */
.L_x_112:
[----:B------:R-:W-:Y:S05]  /*73e0*/  BSYNC B1 ;  /* 0x0000000000017941 */ /* 0x000fea0003800000 */
.L_x_111:
        /* <DEDUP_REMOVED lines=21> */
.L_x_116:
        /* <DEDUP_REMOVED lines=146> */
.L_x_118:
[----:B------:R-:W-:Y:S05]  /*7e60*/  BSYNC.RECONVERGENT B0 ;  /* 0x0000000000007941 */ /* 0x000fea0003800200 */
.L_x_117:
        /* <DEDUP_REMOVED lines=21> */
.L_x_122:
[----:B------:R-:W-:Y:S05]  /*7fc0*/  BSYNC B0 ;  /* 0x0000000000007941 */ /* 0x000fea0003800000 */
.L_x_121:
[----:B------:R-:W-:Y:S11]  /*7fd0*/  ISETP.NE.AND P0, PT, R67, RZ, PT ;  /* 0x000000ff4300720c */ /* 0x000ff60003f05270 */
[----:B------:R-:W-:Y:S02]  /*7fe0*/  @!UPT UIADD3 URZ, UPT, UPT, URZ, URZ, URZ ;  /* 0x000000fffffff290 */ /* 0x000fe4000fffe0ff */
[----:B------:R4:W1:Y:S04]  /*7ff0*/  @P0 LDS.128 R56, [R4] ;  /* 0x0000000004380984 */ /* 0x0008680000000c00 */
[----:B------:R4:W1:Y:S04]  /*8000*/  @P0 LDS.128 R60, [R3+0x10] ;  /* 0x00001000033c0984 */ /* 0x0008680000000c00 */
[----:B------:R4:W1:Y:S04]  /*8010*/  @P0 LDS.128 R68, [R2+0x20] ;  /* 0x0000200002440984 */ /* 0x0008680000000c00 */
[----:B------:R4:W1:Y:S02]  /*8020*/  @P0 LDS.128 R76, [R65+0x30] ;  /* 0x00003000414c0984 */ /* 0x0008640000000c00 */
.L_x_120:
[----:B------:R-:W-:Y:S05]  /*8030*/  BSYNC B1 ;  /* 0x0000000000017941 */ /* 0x000fea0003800000 */
.L_x_119:
        /* <DEDUP_REMOVED lines=21> */
.L_x_124:
[----:B------:R-:W-:Y:S01]  /*8190*/  ISETP.NE.AND P0, PT, R102, RZ, PT ;  /* 0x000000ff6600720c */ /* 0x000fe20003f05270 */
[----:B------:R-:W-:Y:S05]  /*81a0*/  WARPSYNC.ALL ;  /* 0x0000000000007948 */ /* 0x000fea0003800000 */
[----:B------:R-:W-:Y:S01]  /*81b0*/  R2UR UR4, R48 ;  /* 0x00000000300472ca */ /* 0x000fe200000e0000 */
[----:B------:R-:W-:Y:S01]  /*81c0*/  BSSY.RECONVERGENT B0, `(.L_x_125) ;  /* 0x000008c000007945 */ /* 0x000fe20003800200 */
[----:B------:R-:W-:Y:S02]  /*81d0*/  R2UR UR5, R64 ;  /* 0x00000000400572ca */ /* 0x000fe400000e0000 */
[C---:B-1----:R-:W-:Y:S02]  /*81e0*/  SHF.L.U32 R0, R56.reuse, 0x10, RZ ;  /* 0x0000001038007819 */ /* 0x042fe400000006ff */
[----:B----4-:R-:W-:Y:S02]  /*81f0*/  LOP3.LUT R2, R56, 0xffff0000, RZ, 0xc0, !PT ;  /* 0xffff000038027812 */ /* 0x010fe400078ec0ff */
[C---:B------:R-:W-:Y:S02]  /*8200*/  SHF.L.U32 R3, R57.reuse, 0x10, RZ ;  /* 0x0000001039037819 */ /* 0x040fe400000006ff */
[----:B------:R-:W-:Y:S02]  /*8210*/  LOP3.LUT R48, R57, 0xffff0000, RZ, 0xc0, !PT ;  /* 0xffff000039307812 */ /* 0x000fe400078ec0ff */
[C---:B------:R-:W-:Y:S01]  /*8220*/  SHF.L.U32 R50, R58.reuse, 0x10, RZ ;  /* 0x000000103a327819 */ /* 0x040fe200000006ff */
[----:B------:R-:W1:Y:S01]  /*8230*/  LDTM.x32 R4, tmem[UR4+0x60] ;  /* 0x00006004000479ee */ /* 0x000e6200082c0000 */
[----:B------:R-:W-:Y:S01]  /*8240*/  LOP3.LUT R51, R58, 0xffff0000, RZ, 0xc0, !PT ;  /* 0xffff00003a337812 */ /* 0x000fe200078ec0ff */
[----:B------:R-:W-:Y:S01]  /*8250*/  NOP ;  /* 0x0000000000007918 */ /* 0x000fe20000000000 */
[C---:B------:R-:W-:Y:S01]  /*8260*/  SHF.L.U32 R52, R59.reuse, 0x10, RZ ;  /* 0x000000103b347819 */ /* 0x040fe200000006ff */
[----:B------:R-:W-:Y:S01]  /*8270*/  UIADD3 UR5, UPT, UPT, UR5, 0xf0, URZ ;  /* 0x000000f005057890 */ /* 0x000fe2000fffe0ff */
[----:B------:R-:W-:Y:S02]  /*8280*/  LOP3.LUT R53, R59, 0xffff0000, RZ, 0xc0, !PT ;  /* 0xffff00003b357812 */ /* 0x000fe400078ec0ff */
[C---:B------:R-:W-:Y:S01]  /*8290*/  SHF.L.U32 R54, R60.reuse, 0x10, RZ ;  /* 0x000000103c367819 */ /* 0x040fe200000006ff */
[----:B------:R-:W-:Y:S01]  /*82a0*/  UPRMT UR5, UR37, 0x654, UR5 ;  /* 0x0000065425057896 */ /* 0x000fe20008000005 */
[----:B------:R-:W-:Y:S02]  /*82b0*/  LOP3.LUT R55, R60, 0xffff0000, RZ, 0xc0, !PT ;  /* 0xffff00003c377812 */ /* 0x000fe400078ec0ff */
[C---:B------:R-:W-:Y:S02]  /*82c0*/  SHF.L.U32 R56, R61.reuse, 0x10, RZ ;  /* 0x000000103d387819 */ /* 0x040fe400000006ff */
[----:B------:R-:W-:Y:S02]  /*82d0*/  LOP3.LUT R57, R61, 0xffff0000, RZ, 0xc0, !PT ;  /* 0xffff00003d397812 */ /* 0x000fe400078ec0ff */
[C---:B------:R-:W-:Y:S02]  /*82e0*/  SHF.L.U32 R58, R62.reuse, 0x10, RZ ;  /* 0x000000103e3a7819 */ /* 0x040fe400000006ff */
[----:B------:R-:W-:Y:S01]  /*82f0*/  LOP3.LUT R59, R62, 0xffff0000, RZ, 0xc0, !PT ;  /* 0xffff00003e3b7812 */ /* 0x000fe200078ec0ff */
[----:B-1----:R-:W-:Y:S01]  /*8300*/  SYNCS.ARRIVE.TRANS64.RED.A1T0 RZ, [UR5], RZ ;  /* 0x000000ffffff79a7 */ /* 0x002fe20008100405 */
[C---:B------:R-:W-:Y:S02]  /*8310*/  SHF.L.U32 R60, R63.reuse, 0x10, RZ ;  /* 0x000000103f3c7819 */ /* 0x040fe400000006ff */
[----:B------:R-:W-:Y:S02]  /*8320*/  LOP3.LUT R61, R63, 0xffff0000, RZ, 0xc0, !PT ;  /* 0xffff00003f3d7812 */ /* 0x000fe400078ec0ff */
[C---:B------:R-:W-:Y:S01]  /*8330*/  SHF.L.U32 R62, R68.reuse, 0x10, RZ ;  /* 0x00000010443e7819 */ /* 0x040fe200000006ff */
[C---:B------:R-:W-:Y:S01]  /*8340*/  FMUL R4, R47.reuse, R4 ;  /* 0x000000042f047220 */ /* 0x040fe20000400000 */
[C---:B------:R-:W-:Y:S01]  /*8350*/  FMUL R5, R47.reuse, R5 ;  /* 0x000000052f057220 */ /* 0x040fe20000400000 */
[----:B------:R-:W-:Y:S01]  /*8360*/  FMUL R6, R47, R6 ;  /* 0x000000062f067220 */ /* 0x000fe20000400000 */
[----:B------:R-:W-:Y:S01]  /*8370*/  LOP3.LUT R63, R68, 0xffff0000, RZ, 0xc0, !PT ;  /* 0xffff0000443f7812 */ /* 0x000fe200078ec0ff */
[C---:B------:R-:W-:Y:S01]  /*8380*/  FFMA R4, R49.reuse, R0, R4 ;  /* 0x0000000031047223 */ /* 0x040fe20000000004 */
[----:B------:R-:W-:Y:S01]  /*8390*/  FFMA R5, R49, R2, R5 ;  /* 0x0000000231057223 */ /* 0x000fe20000000005 */
[----:B------:R-:W-:Y:S01]  /*83a0*/  SHF.L.U32 R64, R69, 0x10, RZ ;  /* 0x0000001045407819 */ /* 0x000fe200000006ff */
[----:B------:R-:W-:Y:S01]  /*83b0*/  FFMA R6, R49, R3, R6 ;  /* 0x0000000331067223 */ /* 0x000fe20000000006 */
[----:B------:R-:W-:Y:S01]  /*83c0*/  FMUL R7, R47, R7 ;  /* 0x000000072f077220 */ /* 0x000fe20000400000 */
[----:B------:R-:W-:Y:S01]  /*83d0*/  LOP3.LUT R65, R69, 0xffff0000, RZ, 0xc0, !PT ;  /* 0xffff000045417812 */ /* 0x000fe200078ec0ff */
[----:B------:R-:W-:Y:S01]  /*83e0*/  FMUL R8, R47, R8 ;  /* 0x000000082f087220 */ /* 0x000fe20000400000 */
[----:B------:R-:W-:Y:S01]  /*83f0*/  F2FP.BF16.F32.PACK_AB R4, R5, R4 ;  /* 0x000000040504723e */ /* 0x000fe200000010ff */
[----:B------:R-:W-:Y:S01]  /*8400*/  FFMA R7, R49, R48, R7 ;  /* 0x0000003031077223 */ /* 0x000fe20000000007 */
[----:B------:R-:W-:Y:S01]  /*8410*/  FMUL R9, R47, R9 ;  /* 0x000000092f097220 */ /* 0x000fe20000400000 */
[----:B------:R-:W-:Y:S01]  /*8420*/  FFMA R8, R49, R50, R8 ;  /* 0x0000003231087223 */ /* 0x000fe20000000008 */
[C---:B------:R-:W-:Y:S01]  /*8430*/  SHF.L.U32 R66, R70.reuse, 0x10, RZ ;  /* 0x0000001046427819 */ /* 0x040fe200000006ff */
[----:B------:R-:W-:Y:S01]  /*8440*/  FMUL R0, R47, R10 ;  /* 0x0000000a2f007220 */ /* 0x000fe20000400000 */
[----:B------:R-:W-:Y:S01]  /*8450*/  F2FP.BF16.F32.PACK_AB R5, R7, R6 ;  /* 0x000000060705723e */ /* 0x000fe200000010ff */
[----:B------:R-:W-:Y:S01]  /*8460*/  FFMA R9, R49, R51, R9 ;  /* 0x0000003331097223 */ /* 0x000fe20000000009 */
[----:B------:R-:W-:Y:S01]  /*8470*/  FMUL R2, R47, R11 ;  /* 0x0000000b2f027220 */ /* 0x000fe20000400000 */
[----:B------:R-:W-:Y:S01]  /*8480*/  FFMA R0, R49, R52, R0 ;  /* 0x0000003431007223 */ /* 0x000fe20000000000 */
[----:B------:R-:W-:Y:S01]  /*8490*/  LOP3.LUT R67, R70, 0xffff0000, RZ, 0xc0, !PT ;  /* 0xffff000046437812 */ /* 0x000fe200078ec0ff */
[----:B------:R-:W-:Y:S01]  /*84a0*/  FMUL R3, R47, R12 ;  /* 0x0000000c2f037220 */ /* 0x000fe20000400000 */
[----:B------:R-:W-:Y:S01]  /*84b0*/  F2FP.BF16.F32.PACK_AB R6, R9, R8 ;  /* 0x000000080906723e */ /* 0x000fe200000010ff */
[----:B------:R-:W-:Y:S01]  /*84c0*/  FFMA R2, R49, R53, R2 ;  /* 0x0000003531027223 */ /* 0x000fe20000000002 */
[----:B------:R-:W-:Y:S01]  /*84d0*/  FMUL R10, R47, R13 ;  /* 0x0000000d2f0a7220 */ /* 0x000fe20000400000 */
[----:B------:R-:W-:Y:S01]  /*84e0*/  FFMA R3, R49, R54, R3 ;  /* 0x0000003631037223 */ /* 0x000fe20000000003 */
[----:B------:R-:W-:Y:S01]  /*84f0*/  SHF.L.U32 R68, R71, 0x10, RZ ;  /* 0x0000001047447819 */ /* 0x000fe200000006ff */
[----:B------:R-:W-:Y:S01]  /*8500*/  FMUL R11, R47, R14 ;  /* 0x0000000e2f0b7220 */ /* 0x000fe20000400000 */
[----:B------:R-:W-:Y:S01]  /*8510*/  F2FP.BF16.F32.PACK_AB R7, R2, R0 ;  /* 0x000000000207723e */ /* 0x000fe200000010ff */
[----:B------:R-:W-:Y:S01]  /*8520*/  FFMA R10, R49, R55, R10 ;  /* 0x00000037310a7223 */ /* 0x000fe2000000000a */
[C---:B------:R-:W-:Y:S01]  /*8530*/  FMUL R15, R47.reuse, R15 ;  /* 0x0000000f2f0f7220 */ /* 0x040fe20000400000 */
[C---:B------:R-:W-:Y:S01]  /*8540*/  FMUL R12, R47.reuse, R16 ;  /* 0x000000102f0c7220 */ /* 0x040fe20000400000 */
[----:B------:R-:W-:Y:S01]  /*8550*/  FMUL R13, R47, R17 ;  /* 0x000000112f0d7220 */ /* 0x000fe20000400000 */
[----:B------:R1:W-:Y:S01]  /*8560*/  STS.128 [R100+0x6000], R4 ;  /* 0x0060000464007388 */ /* 0x0003e20000000c00 */
[----:B------:R-:W-:Y:S01]  /*8570*/  LOP3.LUT R69, R71, 0xffff0000, RZ, 0xc0, !PT ;  /* 0xffff000047457812 */ /* 0x000fe200078ec0ff */
[C---:B------:R-:W-:Y:S01]  /*8580*/  FFMA R11, R49.reuse, R56, R11 ;  /* 0x00000038310b7223 */ /* 0x040fe2000000000b */
[----:B------:R-:W-:Y:S01]  /*8590*/  SHF.L.U32 R70, R76, 0x10, RZ ;  /* 0x000000104c467819 */ /* 0x000fe200000006ff */
[C---:B------:R-:W-:Y:S01]  /*85a0*/  FFMA R15, R49.reuse, R57, R15 ;  /* 0x00000039310f7223 */ /* 0x040fe2000000000f */
[----:B------:R-:W-:Y:S01]  /*85b0*/  F2FP.BF16.F32.PACK_AB R8, R10, R3 ;  /* 0x000000030a08723e */ /* 0x000fe200000010ff */
[C---:B------:R-:W-:Y:S01]  /*85c0*/  FFMA R12, R49.reuse, R58, R12 ;  /* 0x0000003a310c7223 */ /* 0x040fe2000000000c */
[----:B------:R-:W-:Y:S01]  /*85d0*/  FFMA R13, R49, R59, R13 ;  /* 0x0000003b310d7223 */ /* 0x000fe2000000000d */
[C---:B------:R-:W-:Y:S01]  /*85e0*/  FMUL R14, R47.reuse, R18 ;  /* 0x000000122f0e7220 */ /* 0x040fe20000400000 */
[C---:B------:R-:W-:Y:S01]  /*85f0*/  FMUL R19, R47.reuse, R19 ;  /* 0x000000132f137220 */ /* 0x040fe20000400000 */
[C---:B------:R-:W-:Y:S01]  /*8600*/  FMUL R16, R47.reuse, R20 ;  /* 0x000000142f107220 */ /* 0x040fe20000400000 */
[----:B------:R-:W-:Y:S01]  /*8610*/  FMUL R17, R47, R21 ;  /* 0x000000152f117220 */ /* 0x000fe20000400000 */
[----:B------:R-:W-:Y:S01]  /*8620*/  FFMA R14, R49, R60, R14 ;  /* 0x0000003c310e7223 */ /* 0x000fe2000000000e */
        /* <DEDUP_REMOVED lines=9> */
[----:B------:R-:W-:Y:S01]  /*86c0*/  F2FP.BF16.F32.PACK_AB R9, R15, R11 ;  /* 0x0000000b0f09723e */ /* 0x000fe200000010ff */
[----:B------:R-:W-:Y:S01]  /*86d0*/  FFMA R23, R49, R65, R23 ;  /* 0x0000004131177223 */ /* 0x000fe20000000017 */
[----:B------:R-:W-:Y:S01]  /*86e0*/  FMUL R27, R47, R27 ;  /* 0x0000001b2f1b7220 */ /* 0x000fe20000400000 */
[----:B------:R-:W-:Y:S01]  /*86f0*/  F2FP.BF16.F32.PACK_AB R10, R13, R12 ;  /* 0x0000000c0d0a723e */ /* 0x000fe200000010ff */
[----:B------:R-:W-:Y:S01]  /*8700*/  FFMA R20, R49, R66, R20 ;  /* 0x0000004231147223 */ /* 0x000fe20000000014 */
[----:B------:R-:W-:Y:S01]  /*8710*/  F2FP.BF16.F32.PACK_AB R11, R19, R14 ;  /* 0x0000000e130b723e */ /* 0x000fe200000010ff */
[----:B------:R-:W-:Y:S01]  /*8720*/  FMUL R24, R47, R28 ;  /* 0x0000001c2f187220 */ /* 0x000fe20000400000 */
[----:B------:R-:W-:Y:S01]  /*8730*/  LOP3.LUT R71, R76, 0xffff0000, RZ, 0xc0, !PT ;  /* 0xffff00004c477812 */ /* 0x000fe200078ec0ff */
[----:B------:R-:W-:Y:S01]  /*8740*/  FFMA R21, R49, R67, R21 ;  /* 0x0000004331157223 */ /* 0x000fe20000000015 */
[----:B------:R-:W-:Y:S01]  /*8750*/  SHF.L.U32 R72, R77, 0x10, RZ ;  /* 0x000000104d487819 */ /* 0x000fe200000006ff */
[----:B------:R1:W-:Y:S01]  /*8760*/  STS.128 [R99+0x6010], R8 ;  /* 0x0060100863007388 */ /* 0x0003e20000000c00 */
[----:B------:R-:W-:Y:S01]  /*8770*/  FMUL R25, R47, R29 ;  /* 0x0000001d2f197220 */ /* 0x000fe20000400000 */
[----:B------:R-:W-:Y:S01]  /*8780*/  FFMA R22, R49, R68, R22 ;  /* 0x0000004431167223 */ /* 0x000fe20000000016 */
[----:B------:R-:W-:Y:S01]  /*8790*/  LOP3.LUT R73, R77, 0xffff0000, RZ, 0xc0, !PT ;  /* 0xffff00004d497812 */ /* 0x000fe200078ec0ff */
[----:B------:R-:W-:Y:S01]  /*87a0*/  FMUL R26, R47, R30 ;  /* 0x0000001e2f1a7220 */ /* 0x000fe20000400000 */
[----:B------:R-:W-:Y:S01]  /*87b0*/  FFMA R27, R49, R69, R27 ;  /* 0x00000045311b7223 */ /* 0x000fe2000000001b */
[C---:B------:R-:W-:Y:S01]  /*87c0*/  SHF.L.U32 R74, R78.reuse, 0x10, RZ ;  /* 0x000000104e4a7819 */ /* 0x040fe200000006ff */
[----:B------:R-:W-:Y:S01]  /*87d0*/  FMUL R31, R47, R31 ;  /* 0x0000001f2f1f7220 */ /* 0x000fe20000400000 */
[----:B------:R-:W-:Y:S01]  /*87e0*/  FFMA R24, R49, R70, R24 ;  /* 0x0000004631187223 */ /* 0x000fe20000000018 */
[----:B------:R-:W-:Y:S01]  /*87f0*/  LOP3.LUT R75, R78, 0xffff0000, RZ, 0xc0, !PT ;  /* 0xffff00004e4b7812 */ /* 0x000fe200078ec0ff */
[----:B------:R-:W-:Y:S01]  /*8800*/  FMUL R28, R47, R32 ;  /* 0x000000202f1c7220 */ /* 0x000fe20000400000 */
[----:B------:R-:W-:Y:S01]  /*8810*/  FFMA R25, R49, R71, R25 ;  /* 0x0000004731197223 */ /* 0x000fe20000000019 */
[----:B------:R-:W-:Y:S01]  /*8820*/  SHF.L.U32 R76, R79, 0x10, RZ ;  /* 0x000000104f4c7819 */ /* 0x000fe200000006ff */
[----:B------:R-:W-:Y:S01]  /*8830*/  FMUL R29, R47, R33 ;  /* 0x000000212f1d7220 */ /* 0x000fe20000400000 */
[----:B------:R-:W-:Y:S01]  /*8840*/  F2FP.BF16.F32.PACK_AB R16, R17, R16 ;  /* 0x000000101110723e */ /* 0x000fe200000010ff */
[----:B------:R-:W-:Y:S01]  /*8850*/  FFMA R26, R49, R72, R26 ;  /* 0x00000048311a7223 */ /* 0x000fe2000000001a */
[----:B------:R-:W-:Y:S01]  /*8860*/  LOP3.LUT R77, R79, 0xffff0000, RZ, 0xc0, !PT ;  /* 0xffff00004f4d7812 */ /* 0x000fe200078ec0ff */
        /* <DEDUP_REMOVED lines=33> */
.L_x_126:
[----:B------:R-:W-:Y:S05]  /*8a80*/  BSYNC.RECONVERGENT B0 ;  /* 0x0000000000007941 */ /* 0x000fea0003800200 */
.L_x_125:
[----:B------:R-:W-:Y:S01]  /*8a90*/  BAR.SYNC.DEFER_BLOCKING 0x1, 0x80 ;  /* 0x0042000000007b1d */ /* 0x000fe20000010000 */
[----:B------:R-:W-:Y:S01]  /*8aa0*/  UISETP.NE.AND UP0, UPT, UR49, -0x4, UPT ;  /* 0xfffffffc3100788c */ /* 0x000fe2000bf05270 */
[----:B------:R-:W-:Y:S08]  /*8ab0*/  IADD3 R45, PT, PT, R45, 0x1, RZ ;  /* 0x000000012d2d7810 */ /* 0x000ff00007ffe0ff */
[----:B------:R-:W-:Y:S05]  /*8ac0*/  BRA.U !UP0, `(.L_x_127) ;  /* 0x0000000108287547 */ /* 0x000fea000b800000 */
[----:B------:R-:W-:Y:S01]  /*8ad0*/  ISETP.NE.AND P0, PT, R107, RZ, PT ;  /* 0x000000ff6b00720c */ /* 0x000fe20003f05270 */
[----:B------:R-:W-:Y:S01]  /*8ae0*/  IMAD.U32 R2, RZ, RZ, UR51 ;  /* 0x00000033ff027e24 */ /* 0x000fe2000f8e00ff */
[----:B------:R-:W-:Y:S01]  /*8af0*/  UIADD3 UR51, UPT, UPT, UR51, 0x1, URZ ;  /* 0x0000000133337890 */ /* 0x000fe2000fffe0ff */
[----:B------:R-:W-:Y:S03]  /*8b00*/  IMAD.U32 R0, RZ, RZ, UR37 ;  /* 0x00000025ff007e24 */ /* 0x000fe6000f8e00ff */
[----:B------:R-:W-:Y:S04]  /*8b10*/  UISETP.NE.AND UP0, UPT, UR51, 0x4, UPT ;  /* 0x000000043300788c */ /* 0x000fe8000bf05270 */
[----:B------:R-:W-:Y:S03]  /*8b20*/  USEL UR51, UR51, URZ, UP0 ;  /* 0x000000ff33337287 */ /* 0x000fe60008000000 */
[----:B------:R-:W-:Y:S05]  /*8b30*/  @P0 LEA R2, R2, UR48, 0x3 ;  /* 0x0000003002020c11 */ /* 0x000fea000f8e18ff */
[----:B------:R-:W-:Y:S05]  /*8b40*/  @P0 VIADD R2, R2, 0x80 ;  /* 0x0000008002020836 */ /* 0x000fea0000000000 */
[----:B------:R-:W-:Y:S04]  /*8b50*/  @P0 PRMT R0, R0, 0x654, R2 ;  /* 0x0000065400000816 */ /* 0x000fe80000000002 */
[----:B------:R2:W-:Y:S03]  /*8b60*/  @P0 SYNCS.ARRIVE.TRANS64.RED.A1T0 RZ, [R0+URZ], RZ ;  /* 0x000000ff00ff09a7 */ /* 0x0005e600081004ff */
.L_x_127:
[----:B------:R-:W-:Y:S01]  /*8b70*/  ISETP.NE.AND P2, PT, R103, RZ, PT ;  /* 0x000000ff6700720c */ /* 0x000fe20003f45270 */
[----:B------:R-:W-:Y:S01]  /*8b80*/  UIADD3 UR49, UPT, UPT, UR49, 0x4, URZ ;  /* 0x0000000431317890 */ /* 0x000fe2000fffe0ff */
[----:B------:R-:W-:Y:S01]  /*8b90*/  ISETP.NE.AND P0, PT, R105, 0x2, PT ;  /* 0x000000026900780c */ /* 0x000fe20003f05270 */
[----:B------:R-:W-:Y:S01]  /*8ba0*/  IMAD.IADD R14, R43, 0x1, R86 ;  /* 0x000000012b0e7824 */ /* 0x000fe200078e0256 */
[----:B------:R-:W-:Y:S01]  /*8bb0*/  ISETP.NE.AND P1, PT, R45, 0x4, PT ;  /* 0x000000042d00780c */ /* 0x000fe20003f25270 */
[----:B------:R-:W-:Y:S01]  /*8bc0*/  IMAD.IADD R15, R44, 0x1, R87 ;  /* 0x000000012c0f7824 */ /* 0x000fe200078e0257 */
[----:B------:R-:W-:Y:S02]  /*8bd0*/  SEL R2, RZ, 0x1, P0 ;  /* 0x00000001ff027807 */ /* 0x000fe40000000000 */
[----:B--2---:R-:W-:Y:S02]  /*8be0*/  SEL R0, RZ, 0x1, P1 ;  /* 0x00000001ff007807 */ /* 0x004fe40000800000 */
[----:B------:R-:W-:Y:S02]  /*8bf0*/  LOP3.LUT R95, R95, R2, RZ, 0x3c, !PT ;  /* 0x000000025f5f7212 */ /* 0x000fe400078e3cff */
[----:B------:R-:W-:Y:S02]  /*8c00*/  LOP3.LUT R96, R96, R0, RZ, 0x3c, !PT ;  /* 0x0000000060607212 */ /* 0x000fe400078e3cff */
[----:B------:R-:W-:Y:S02]  /*8c10*/  @P2 R2UR UR36, R94 ;  /* 0x000000005e2422ca */ /* 0x000fe400000e0000 */
[----:B------:R-:W-:Y:S02]  /*8c20*/  SEL R105, R105, RZ, P0 ;  /* 0x000000ff69697207 */ /* 0x000fe40000000000 */
[----:B------:R-:W-:Y:S01]  /*8c30*/  SEL R45, R45, RZ, P1 ;  /* 0x000000ff2d2d7207 */ /* 0x000fe20000800000 */
[----:B------:R-:W-:Y:S10]  /*8c40*/  @P2 BRA `(.L_x_128) ;  /* 0xffffffc000502947 */ /* 0x000ff4000383ffff */
[----:B------:R-:W-:-:S09]  /*8c50*/  UISETP.NE.AND UP0, UPT, UR50, URZ, UPT ;  /* 0x000000ff3200728c */ /* 0x000fd2000bf05270 */
[----:B------:R-:W-:Y:S05]  /*8c60*/  BRA.U !UP0, `(.L_x_129) ;  /* 0x0000000108487547 */ /* 0x000fea000b800000 */
[----:B------:R-:W2:Y:S02]  /*8c70*/  LDCU.64 UR4, c[0x0][0x890] ;  /* 0x00011200ff0477ac */ /* 0x000ea40008000a00 */
[----:B--2---:R-:W-:-:S04]  /*8c80*/  UISETP.NE.U32.AND UP0, UPT, UR4, URZ, UPT ;  /* 0x000000ff0400728c */ /* 0x004fc8000bf05070 */
[----:B------:R-:W-:-:S09]  /*8c90*/  UISETP.NE.AND.EX UP0, UPT, UR5, URZ, UPT, UP0 ;  /* 0x000000ff0500728c */ /* 0x000fd2000bf05300 */
[----:B------:R-:W-:Y:S05]  /*8ca0*/  BRA.U UP0, `(.L_x_130) ;  /* 0x00000001000c7547 */ /* 0x000fea000b800000 */
[----:B------:R-:W-:-:S13]  /*8cb0*/  FSETP.NEU.AND P0, PT, R49, RZ, PT ;  /* 0x000000ff3100720b */ /* 0x000fda0003f0d000 */
[----:B------:R-:W-:Y:S05]  /*8cc0*/  @!P0 EXIT ;  /* 0x000000000000894d */ /* 0x000fea0003800000 */
[----:B------:R-:W-:Y:S05]  /*8cd0*/  BRA `(.L_x_129) ;  /* 0x00000000002c7947 */ /* 0x000fea0003800000 */
.L_x_130:
[----:B------:R-:W-:Y:S01]  /*8ce0*/  ISETP.NE.AND P0, PT, R104, RZ, PT ;  /* 0x000000ff6800720c */ /* 0x000fe20003f05270 */
[----:B------:R-:W-:-:S12]  /*8cf0*/  BSSY.RECONVERGENT B0, `(.L_x_129) ;  /* 0x0000009000007945 */ /* 0x000fd80003800200 */
[----:B------:R-:W-:Y:S05]  /*8d00*/  @P0 BRA `(.L_x_131) ;  /* 0x0000000000140947 */ /* 0x000fea0003800000 */
[----:B------:R-:W2:Y:S02]  /*8d10*/  LDCU.64 UR4, c[0x0][0x888] ;  /* 0x00011100ff0477ac */ /* 0x000ea40008000a00 */
[----:B--2---:R-:W-:-:S04]  /*8d20*/  ISETP.NE.U32.AND P0, PT, RZ, UR4, PT ;  /* 0x00000004ff007c0c */ /* 0x004fc8000bf05070 */
[----:B------:R-:W-:-:S13]  /*8d30*/  ISETP.NE.AND.EX P0, PT, RZ, UR5, PT, P0 ;  /* 0x00000005ff007c0c */ /* 0x000fda000bf05300 */
[----:B------:R-:W-:Y:S05]  /*8d40*/  @!P0 EXIT ;  /* 0x000000000000894d */ /* 0x000fea0003800000 */
[----:B------:R-:W-:Y:S05]  /*8d50*/  BRA `(.L_x_132) ;  /* 0x0000000000087947 */ /* 0x000fea0003800000 */
.L_x_131:
[----:B------:R-:W-:-:S13]  /*8d60*/  FSETP.NEU.AND P0, PT, R49, RZ, PT ;  /* 0x000000ff3100720b */ /* 0x000fda0003f0d000 */
[----:B------:R-:W-:Y:S05]  /*8d70*/  @!P0 EXIT ;  /* 0x000000000000894d */ /* 0x000fea0003800000 */
.L_x_132:
[----:B------:R-:W-:Y:S05]  /*8d80*/  BSYNC.RECONVERGENT B0 ;  /* 0x0000000000007941 */ /* 0x000fea0003800200 */
.L_x_129:
[----:B------:R-:W-:Y:S01]  /*8d90*/  ULEA UR4, UR51, UR48, 0x3 ;  /* 0x0000003033047291 */ /* 0x000fe2000f8e18ff */
[----:B------:R-:W-:-:S04]  /*8da0*/  DEPBAR.LE SB0, 0x0 ;  /* 0x000080000000791a */ /* 0x000fc80000000000 */
[----:B------:R-:W-:-:S04]  /*8db0*/  UIADD3 UR4, UPT, UPT, UR4, 0x80, URZ ;  /* 0x0000008004047890 */ /* 0x000fc8000fffe0ff */
[----:B------:R-:W-:-:S09]  /*8dc0*/  UPRMT UR4, UR37, 0x654, UR4 ;  /* 0x0000065425047896 */ /* 0x000fd20008000004 */
[----:B------:R-:W-:Y:S01]  /*8dd0*/  SYNCS.ARRIVE.TRANS64.RED.A1T0 RZ, [UR4], RZ ;  /* 0x000000ffffff79a7 */ /* 0x000fe20008100404 */
[----:B------:R-:W-:Y:S05]  /*8de0*/  EXIT ;  /* 0x000000000000794d */ /* 0x000fea0003800000 */
.L_x_19:
[----:B--2---:R2:W1:Y:S02]  /*8df0*/  SYNCS.PHASECHK.TRANS64.TRYWAIT P0, [R2+URZ+0x120], R3 ;  /* 0x00012003020075a7 */ /* 0x00446400080011ff */
[----:B-1----:R-:W-:Y:S05]  /*8e00*/  @!P0 NANOSLEEP.SYNCS 0x989680 ;  /* 0x009896800000895d */ /* 0x002fea0003900000 */
[----:B------:R-:W1:Y:S02]  /*8e10*/  @!P0 SYNCS.PHASECHK.TRANS64 P0, [R2+URZ+0x120], R3 ;  /* 0x00012003020085a7 */ /* 0x000e6400080010ff */
[----:B-1----:R-:W-:Y:S05]  /*8e20*/  @!P0 BRA `(.L_x_19) ;  /* 0xfffffffc00f08947 */ /* 0x002fea000383ffff */
[----:B------:R-:W-:Y:S05]  /*8e30*/  BRA `(.L_x_133) ;  /* 0xffffff8400f87947 */ /* 0x000fea000383ffff */
.L_x_22:
[----:B-1----:R-:W-:-:S07]  /*8e40*/  MOV R2, UR33 ;  /* 0x0000002100027c02 */ /* 0x002fce0008000f00 */
.L_x_134:
[----:B-1----:R1:W2:Y:S02]  /*8e50*/  SYNCS.PHASECHK.TRANS64.TRYWAIT P0, [R2+URZ+0x30], R4 ;  /* 0x00003004020075a7 */ /* 0x0022a400080011ff */
[----:B--2---:R-:W-:Y:S05]  /*8e60*/  @!P0 NANOSLEEP.SYNCS 0x989680 ;  /* 0x009896800000895d */ /* 0x004fea0003900000 */
[----:B------:R-:W2:Y:S02]  /*8e70*/  @!P0 SYNCS.PHASECHK.TRANS64 P0, [R2+URZ+0x30], R4 ;  /* 0x00003004020085a7 */ /* 0x000ea400080010ff */
[----:B--2---:R-:W-:Y:S05]  /*8e80*/  @!P0 BRA `(.L_x_134) ;  /* 0xfffffffc00f08947 */ /* 0x004fea000383ffff */
[----:B------:R-:W-:Y:S05]  /*8e90*/  BRA `(.L_x_21) ;  /* 0xffffff8800487947 */ /* 0x000fea000383ffff */
.L_x_28:
[----:B-1----:R-:W-:-:S07]  /*8ea0*/  MOV R2, UR17 ;  /* 0x0000001100027c02 */ /* 0x002fce0008000f00 */
.L_x_135:
[----:B-1----:R1:W2:Y:S02]  /*8eb0*/  SYNCS.PHASECHK.TRANS64.TRYWAIT P0, [R2+URZ+0x30], R4 ;  /* 0x00003004020075a7 */ /* 0x0022a400080011ff */
[----:B--2---:R-:W-:Y:S05]  /*8ec0*/  @!P0 NANOSLEEP.SYNCS 0x989680 ;  /* 0x009896800000895d */ /* 0x004fea0003900000 */
[----:B------:R-:W2:Y:S02]  /*8ed0*/  @!P0 SYNCS.PHASECHK.TRANS64 P0, [R2+URZ+0x30], R4 ;  /* 0x00003004020085a7 */ /* 0x000ea400080010ff */
[----:B--2---:R-:W-:Y:S05]  /*8ee0*/  @!P0 BRA `(.L_x_135) ;  /* 0xfffffffc00f08947 */ /* 0x004fea000383ffff */
[----:B------:R-:W-:Y:S05]  /*8ef0*/  BRA `(.L_x_27) ;  /* 0xffffff8800ec7947 */ /* 0x000fea000383ffff */
.L_x_32:
[----:B-1----:R1:W2:Y:S02]  /*8f00*/  SYNCS.PHASECHK.TRANS64.TRYWAIT P0, [R2+URZ+0xb0], R3 ;  /* 0x0000b003020075a7 */ /* 0x0022a400080011ff */
[----:B--2---:R-:W-:Y:S05]  /*8f10*/  @!P0 NANOSLEEP.SYNCS 0x989680 ;  /* 0x009896800000895d */ /* 0x004fea0003900000 */
[----:B------:R-:W2:Y:S02]  /*8f20*/  @!P0 SYNCS.PHASECHK.TRANS64 P0, [R2+URZ+0xb0], R3 ;  /* 0x0000b003020085a7 */ /* 0x000ea400080010ff */
[----:B--2---:R-:W-:Y:S05]  /*8f30*/  @!P0 BRA `(.L_x_32) ;  /* 0xfffffffc00f08947 */ /* 0x004fea000383ffff */
[----:B------:R-:W-:Y:S05]  /*8f40*/  BRA `(.L_x_136) ;  /* 0xffffff8c00787947 */ /* 0x000fea000383ffff */
.L_x_36:
[----:B----4-:R-:W-:-:S07]  /*8f50*/  MOV R0, UR5 ;  /* 0x0000000500007c02 */ /* 0x010fce0008000f00 */
.L_x_137:
[----:B-1----:R1:W2:Y:S02]  /*8f60*/  SYNCS.PHASECHK.TRANS64.TRYWAIT P0, [R0+URZ], R2 ;  /* 0x00000002000075a7 */ /* 0x0022a400080011ff */
[----:B--2---:R-:W-:Y:S05]  /*8f70*/  @!P0 NANOSLEEP.SYNCS 0x989680 ;  /* 0x009896800000895d */ /* 0x004fea0003900000 */
[----:B------:R-:W2:Y:S02]  /*8f80*/  @!P0 SYNCS.PHASECHK.TRANS64 P0, [R0+URZ], R2 ;  /* 0x00000002000085a7 */ /* 0x000ea400080010ff */
[----:B--2---:R-:W-:Y:S05]  /*8f90*/  @!P0 BRA `(.L_x_137) ;  /* 0xfffffffc00f08947 */ /* 0x004fea000383ffff */
[----:B------:R-:W-:Y:S05]  /*8fa0*/  BRA `(.L_x_138) ;  /* 0xffffff9000e87947 */ /* 0x000fea000383ffff */
.L_x_37:
[----:B----4-:R-:W-:-:S07]  /*8fb0*/  MOV R0, UR5 ;  /* 0x0000000500007c02 */ /* 0x010fce0008000f00 */
.L_x_139:
[----:B-1----:R1:W2:Y:S02]  /*8fc0*/  SYNCS.PHASECHK.TRANS64.TRYWAIT P0, [R0+URZ], R3 ;  /* 0x00000003000075a7 */ /* 0x0022a400080011ff */
[----:B--2---:R-:W-:Y:S05]  /*8fd0*/  @!P0 NANOSLEEP.SYNCS 0x989680 ;  /* 0x009896800000895d */ /* 0x004fea0003900000 */
[----:B------:R-:W2:Y:S02]  /*8fe0*/  @!P0 SYNCS.PHASECHK.TRANS64 P0, [R0+URZ], R3 ;  /* 0x00000003000085a7 */ /* 0x000ea400080010ff */
[----:B--2---:R-:W-:Y:S05]  /*8ff0*/  @!P0 BRA `(.L_x_139) ;  /* 0xfffffffc00f08947 */ /* 0x004fea000383ffff */
[----:B------:R-:W-:Y:S05]  /*9000*/  BRA `(.L_x_140) ;  /* 0xffffff9000f47947 */ /* 0x000fea000383ffff */
.L_x_38:
[----:B----4-:R-:W-:-:S07]  /*9010*/  MOV R0, UR5 ;  /* 0x0000000500007c02 */ /* 0x010fce0008000f00 */
.L_x_141:
[----:B-1----:R1:W2:Y:S02]  /*9020*/  SYNCS.PHASECHK.TRANS64.TRYWAIT P0, [R0+URZ], R3 ;  /* 0x00000003000075a7 */ /* 0x0022a400080011ff */
[----:B--2---:R-:W-:Y:S05]  /*9030*/  @!P0 NANOSLEEP.SYNCS 0x989680 ;  /* 0x009896800000895d */ /* 0x004fea0003900000 */
[----:B------:R-:W2:Y:S02]  /*9040*/  @!P0 SYNCS.PHASECHK.TRANS64 P0, [R0+URZ], R3 ;  /* 0x00000003000085a7 */ /* 0x000ea400080010ff */
[----:B--2---:R-:W-:Y:S05]  /*9050*/  @!P0 BRA `(.L_x_141) ;  /* 0xfffffffc00f08947 */ /* 0x004fea000383ffff */
[----:B------:R-:W-:Y:S05]  /*9060*/  BRA `(.L_x_142) ;  /* 0xffffff9400007947 */ /* 0x000fea000383ffff */
.L_x_39:
[----:B----4-:R-:W-:-:S07]  /*9070*/  MOV R0, UR5 ;  /* 0x0000000500007c02 */ /* 0x010fce0008000f00 */
.L_x_143:
[----:B-1----:R1:W2:Y:S02]  /*9080*/  SYNCS.PHASECHK.TRANS64.TRYWAIT P0, [R0+URZ], R3 ;  /* 0x00000003000075a7 */ /* 0x0022a400080011ff */
[----:B--2---:R-:W-:Y:S05]  /*9090*/  @!P0 NANOSLEEP.SYNCS 0x989680 ;  /* 0x009896800000895d */ /* 0x004fea0003900000 */
[----:B------:R-:W2:Y:S02]  /*90a0*/  @!P0 SYNCS.PHASECHK.TRANS64 P0, [R0+URZ], R3 ;  /* 0x00000003000085a7 */ /* 0x000ea400080010ff */
[----:B--2---:R-:W-:Y:S05]  /*90b0*/  @!P0 BRA `(.L_x_143) ;  /* 0xfffffffc00f08947 */ /* 0x004fea000383ffff */
[----:B------:R-:W-:Y:S05]  /*90c0*/  BRA `(.L_x_144) ;  /* 0xffffff94000c7947 */ /* 0x000fea000383ffff */
.L_x_40:
[----:B----4-:R-:W-:-:S07]  /*90d0*/  MOV R0, UR5 ;  /* 0x0000000500007c02 */ /* 0x010fce0008000f00 */
.L_x_145:
[----:B-1----:R1:W2:Y:S02]  /*90e0*/  SYNCS.PHASECHK.TRANS64.TRYWAIT P0, [R0+URZ], R3 ;  /* 0x00000003000075a7 */ /* 0x0022a400080011ff */
[----:B--2---:R-:W-:Y:S05]  /*90f0*/  @!P0 NANOSLEEP.SYNCS 0x989680 ;  /* 0x009896800000895d */ /* 0x004fea0003900000 */
[----:B------:R-:W2:Y:S02]  /*9100*/  @!P0 SYNCS.PHASECHK.TRANS64 P0, [R0+URZ], R3 ;  /* 0x00000003000085a7 */ /* 0x000ea400080010ff */
[----:B--2---:R-:W-:Y:S05]  /*9110*/  @!P0 BRA `(.L_x_145) ;  /* 0xfffffffc00f08947 */ /* 0x004fea000383ffff */
[----:B------:R-:W-:Y:S05]  /*9120*/  BRA `(.L_x_146) ;  /* 0xffffff9400187947 */ /* 0x000fea000383ffff */
.L_x_43:
[----:B-1----:R1:W2:Y:S02]  /*9130*/  SYNCS.PHASECHK.TRANS64.TRYWAIT P0, [R0+URZ+0x110], R4 ;  /* 0x00011004000075a7 */ /* 0x0022a400080011ff */
[----:B--2---:R-:W-:Y:S05]  /*9140*/  @!P0 NANOSLEEP.SYNCS 0x989680 ;  /* 0x009896800000895d */ /* 0x004fea0003900000 */
[----:B------:R-:W2:Y:S02]  /*9150*/  @!P0 SYNCS.PHASECHK.TRANS64 P0, [R0+URZ+0x110], R4 ;  /* 0x00011004000085a7 */ /* 0x000ea400080010ff */
[----:B--2---:R-:W-:Y:S05]  /*9160*/  @!P0 BRA `(.L_x_43) ;  /* 0xfffffffc00f08947 */ /* 0x004fea000383ffff */
[----:B------:R-:W-:Y:S05]  /*9170*/  BRA `(.L_x_147) ;  /* 0xffffff9400747947 */ /* 0x000fea000383ffff */
.L_x_44:
[----:B------:R-:W-:-:S07]  /*9180*/  MOV R0, UR5 ;  /* 0x0000000500007c02 */ /* 0x000fce0008000f00 */
.L_x_148:
[----:B-1----:R1:W2:Y:S02]  /*9190*/  SYNCS.PHASECHK.TRANS64.TRYWAIT P0, [R0+URZ+0xc0], R5 ;  /* 0x0000c005000075a7 */ /* 0x0022a400080011ff */
[----:B--2---:R-:W-:Y:S05]  /*91a0*/  @!P0 NANOSLEEP.SYNCS 0x989680 ;  /* 0x009896800000895d */ /* 0x004fea0003900000 */
[----:B------:R-:W2:Y:S02]  /*91b0*/  @!P0 SYNCS.PHASECHK.TRANS64 P0, [R0+URZ+0xc0], R5 ;  /* 0x0000c005000085a7 */ /* 0x000ea400080010ff */
[----:B--2---:R-:W-:Y:S05]  /*91c0*/  @!P0 BRA `(.L_x_148) ;  /* 0xfffffffc00f08947 */ /* 0x004fea000383ffff */
[----:B------:R-:W-:Y:S05]  /*91d0*/  BRA `(.L_x_149) ;  /* 0xffffff9400847947 */ /* 0x000fea000383ffff */
.L_x_45:
[----:B-1----:R1:W2:Y:S02]  /*91e0*/  SYNCS.PHASECHK.TRANS64.TRYWAIT P1, [R0+URZ+0xb0], R4 ;  /* 0x0000b004000075a7 */ /* 0x0022a400080211ff */
[----:B--2---:R-:W-:Y:S05]  /*91f0*/  @!P1 NANOSLEEP.SYNCS 0x989680 ;  /* 0x009896800000995d */ /* 0x004fea0003900000 */
[----:B------:R-:W2:Y:S02]  /*9200*/  @!P1 SYNCS.PHASECHK.TRANS64 P1, [R0+URZ+0xb0], R4 ;  /* 0x0000b004000095a7 */ /* 0x000ea400080210ff */
[----:B--2---:R-:W-:Y:S05]  /*9210*/  @!P1 BRA `(.L_x_45) ;  /* 0xfffffffc00f09947 */ /* 0x004fea000383ffff */
[----:B------:R-:W-:Y:S05]  /*9220*/  BRA `(.L_x_150) ;  /* 0xffffff9400b47947 */ /* 0x000fea000383ffff */
.L_x_48:
[----:B------:R-:W-:-:S07]  /*9230*/  MOV R0, UR5 ;  /* 0x0000000500007c02 */ /* 0x000fce0008000f00 */
.L_x_151:
[----:B-1----:R1:W2:Y:S02]  /*9240*/  SYNCS.PHASECHK.TRANS64.TRYWAIT P0, [R0+URZ+0xc0], R2 ;  /* 0x0000c002000075a7 */ /* 0x0022a400080011ff */
[----:B--2---:R-:W-:Y:S05]  /*9250*/  @!P0 NANOSLEEP.SYNCS 0x989680 ;  /* 0x009896800000895d */ /* 0x004fea0003900000 */
[----:B------:R-:W2:Y:S02]  /*9260*/  @!P0 SYNCS.PHASECHK.TRANS64 P0, [R0+URZ+0xc0], R2 ;  /* 0x0000c002000085a7 */ /* 0x000ea400080010ff */
[----:B--2---:R-:W-:Y:S05]  /*9270*/  @!P0 BRA `(.L_x_151) ;  /* 0xfffffffc00f08947 */ /* 0x004fea000383ffff */
[----:B------:R-:W-:Y:S05]  /*9280*/  BRA `(.L_x_47) ;  /* 0xffffff9800087947 */ /* 0x000fea000383ffff */
.L_x_55:
[----:B-1----:R1:W2:Y:S02]  /*9290*/  SYNCS.PHASECHK.TRANS64.TRYWAIT P1, [R0+URZ+0xb0], R2 ;  /* 0x0000b002000075a7 */ /* 0x0022a400080211ff */
[----:B--2---:R-:W-:Y:S05]  /*92a0*/  @!P1 NANOSLEEP.SYNCS 0x989680 ;  /* 0x009896800000995d */ /* 0x004fea0003900000 */
[----:B------:R-:W2:Y:S02]  /*92b0*/  @!P1 SYNCS.PHASECHK.TRANS64 P1, [R0+URZ+0xb0], R2 ;  /* 0x0000b002000095a7 */ /* 0x000ea400080210ff */
[----:B--2---:R-:W-:Y:S05]  /*92c0*/  @!P1 BRA `(.L_x_55) ;  /* 0xfffffffc00f09947 */ /* 0x004fea000383ffff */
[----:B------:R-:W-:Y:S05]  /*92d0*/  BRA `(.L_x_152) ;  /* 0xffffff9c00787947 */ /* 0x000fea000383ffff */
.L_x_56:
[----:B------:R-:W-:-:S07]  /*92e0*/  MOV R2, UR7 ;  /* 0x0000000700027c02 */ /* 0x000fce0008000f00 */
.L_x_153:
[----:B-1----:R1:W2:Y:S02]  /*92f0*/  SYNCS.PHASECHK.TRANS64.TRYWAIT P0, [R2+URZ+0xf0], R0 ;  /* 0x0000f000020075a7 */ /* 0x0022a400080011ff */
[----:B--2---:R-:W-:Y:S05]  /*9300*/  @!P0 NANOSLEEP.SYNCS 0x989680 ;  /* 0x009896800000895d */ /* 0x004fea0003900000 */
[----:B------:R-:W2:Y:S02]  /*9310*/  @!P0 SYNCS.PHASECHK.TRANS64 P0, [R2+URZ+0xf0], R0 ;  /* 0x0000f000020085a7 */ /* 0x000ea400080010ff */
[----:B--2---:R-:W-:Y:S05]  /*9320*/  @!P0 BRA `(.L_x_153) ;  /* 0xfffffffc00f08947 */ /* 0x004fea000383ffff */
[----:B------:R-:W-:Y:S05]  /*9330*/  BRA `(.L_x_154) ;  /* 0xffffff9c00b07947 */ /* 0x000fea000383ffff */
.L_x_59:
[----:B------:R-:W-:Y:S07]  /*9340*/  MOV R0, UR6 ;  /* 0x0000000600007c02 */ /* 0x000fee0008000f00 */
.L_x_155:
[----:B-1----:R1:W2:Y:S02]  /*9350*/  SYNCS.PHASECHK.TRANS64.TRYWAIT P0, [R0+URZ], R2 ;  /* 0x00000002000075a7 */ /* 0x0022a400080011ff */
[----:B--2---:R-:W-:Y:S05]  /*9360*/  @!P0 NANOSLEEP.SYNCS 0x989680 ;  /* 0x009896800000895d */ /* 0x004fea0003900000 */
[----:B------:R-:W2:Y:S02]  /*9370*/  @!P0 SYNCS.PHASECHK.TRANS64 P0, [R0+URZ], R2 ;  /* 0x00000002000085a7 */ /* 0x000ea400080010ff */
[----:B--2---:R-:W-:Y:S05]  /*9380*/  @!P0 BRA `(.L_x_155) ;  /* 0xfffffffc00f08947 */ /* 0x004fea000383ffff */
[----:B------:R-:W-:Y:S05]  /*9390*/  BRA `(.L_x_58) ;  /* 0xffffff9c00cc7947 */ /* 0x000fea000383ffff */
.L_x_62:
[----:B------:R-:W-:-:S07]  /*93a0*/  MOV R0, UR6 ;  /* 0x0000000600007c02 */ /* 0x000fce0008000f00 */
.L_x_156:
[----:B--2---:R2:W4:Y:S02]  /*93b0*/  SYNCS.PHASECHK.TRANS64.TRYWAIT P0, [R0+URZ], R2 ;  /* 0x00000002000075a7 */ /* 0x00452400080011ff */
[----:B----4-:R-:W-:Y:S05]  /*93c0*/  @!P0 NANOSLEEP.SYNCS 0x989680 ;  /* 0x009896800000895d */ /* 0x010fea0003900000 */
[----:B------:R-:W4:Y:S02]  /*93d0*/  @!P0 SYNCS.PHASECHK.TRANS64 P0, [R0+URZ], R2 ;  /* 0x00000002000085a7 */ /* 0x000f2400080010ff */
[----:B----4-:R-:W-:Y:S05]  /*93e0*/  @!P0 BRA `(.L_x_156) ;  /* 0xfffffffc00f08947 */ /* 0x010fea000383ffff */
[----:B------:R-:W-:Y:S05]  /*93f0*/  BRA `(.L_x_157) ;  /* 0xffffffa000a87947 */ /* 0x000fea000383ffff */
.L_x_63:
[----:B------:R-:W-:-:S07]  /*9400*/  MOV R0, UR6 ;  /* 0x0000000600007c02 */ /* 0x000fce0008000f00 */
.L_x_158:
[----:B-1----:R1:W2:Y:S02]  /*9410*/  SYNCS.PHASECHK.TRANS64.TRYWAIT P0, [R0+URZ], R3 ;  /* 0x00000003000075a7 */ /* 0x0022a400080011ff */
[----:B--2---:R-:W-:Y:S05]  /*9420*/  @!P0 NANOSLEEP.SYNCS 0x989680 ;  /* 0x009896800000895d */ /* 0x004fea0003900000 */
[----:B------:R-:W2:Y:S02]  /*9430*/  @!P0 SYNCS.PHASECHK.TRANS64 P0, [R0+URZ], R3 ;  /* 0x00000003000085a7 */ /* 0x000ea400080010ff */
[----:B--2---:R-:W-:Y:S05]  /*9440*/  @!P0 BRA `(.L_x_158) ;  /* 0xfffffffc00f08947 */ /* 0x004fea000383ffff */
[----:B------:R-:W-:Y:S05]  /*9450*/  BRA `(.L_x_159) ;  /* 0xffffffa000b47947 */ /* 0x000fea000383ffff */
.L_x_64:
[----:B------:R-:W-:-:S07]  /*9460*/  MOV R0, UR6 ;  /* 0x0000000600007c02 */ /* 0x000fce0008000f00 */
.L_x_160:
[----:B-1----:R1:W2:Y:S02]  /*9470*/  SYNCS.PHASECHK.TRANS64.TRYWAIT P0, [R0+URZ], R3 ;  /* 0x00000003000075a7 */ /* 0x0022a400080011ff */
[----:B--2---:R-:W-:Y:S05]  /*9480*/  @!P0 NANOSLEEP.SYNCS 0x989680 ;  /* 0x009896800000895d */ /* 0x004fea0003900000 */
[----:B------:R-:W2:Y:S02]  /*9490*/  @!P0 SYNCS.PHASECHK.TRANS64 P0, [R0+URZ], R3 ;  /* 0x00000003000085a7 */ /* 0x000ea400080010ff */
[----:B--2---:R-:W-:Y:S05]  /*94a0*/  @!P0 BRA `(.L_x_160) ;  /* 0xfffffffc00f08947 */ /* 0x004fea000383ffff */
[----:B------:R-:W-:Y:S05]  /*94b0*/  BRA `(.L_x_161) ;  /* 0xffffffa000c07947 */ /* 0x000fea000383ffff */
.L_x_65:
[----:B-1----:R-:W-:-:S07]  /*94c0*/  MOV R0, UR7 ;  /* 0x0000000700007c02 */ /* 0x002fce0008000f00 */
.L_x_162:
[----:B-1----:R1:W2:Y:S02]  /*94d0*/  SYNCS.PHASECHK.TRANS64.TRYWAIT P0, [R0+URZ], R2 ;  /* 0x00000002000075a7 */ /* 0x0022a400080011ff */
[----:B--2---:R-:W-:Y:S05]  /*94e0*/  @!P0 NANOSLEEP.SYNCS 0x989680 ;  /* 0x009896800000895d */ /* 0x004fea0003900000 */
[----:B------:R-:W2:Y:S02]  /*94f0*/  @!P0 SYNCS.PHASECHK.TRANS64 P0, [R0+URZ], R2 ;  /* 0x00000002000085a7 */ /* 0x000ea400080010ff */
[----:B--2---:R-:W-:Y:S05]  /*9500*/  @!P0 BRA `(.L_x_162) ;  /* 0xfffffffc00f08947 */ /* 0x004fea000383ffff */
[----:B------:R-:W-:Y:S05]  /*9510*/  BRA `(.L_x_163) ;  /* 0xffffffa000cc7947 */ /* 0x000fea000383ffff */
.L_x_70:
[----:B--2---:R2:W3:Y:S02]  /*9520*/  SYNCS.PHASECHK.TRANS64.TRYWAIT P0, [R0+URZ+0xb0], R2 ;  /* 0x0000b002000075a7 */ /* 0x0044e400080011ff */
[----:B---3--:R-:W-:Y:S05]  /*9530*/  @!P0 NANOSLEEP.SYNCS 0x989680 ;  /* 0x009896800000895d */ /* 0x008fea0003900000 */
[----:B------:R-:W3:Y:S02]  /*9540*/  @!P0 SYNCS.PHASECHK.TRANS64 P0, [R0+URZ+0xb0], R2 ;  /* 0x0000b002000085a7 */ /* 0x000ee400080010ff */
[----:B---3--:R-:W-:Y:S05]  /*9550*/  @!P0 BRA `(.L_x_70) ;  /* 0xfffffffc00f08947 */ /* 0x008fea000383ffff */
[----:B------:R-:W-:Y:S05]  /*9560*/  BRA `(.L_x_164) ;  /* 0xffffffa400d87947 */ /* 0x000fea000383ffff */
.L_x_73:
[----:B------:R-:W-:Y:S07]  /*9570*/  MOV R0, UR7 ;  /* 0x0000000700007c02 */ /* 0x000fee0008000f00 */
.L_x_165:
[----:B--2---:R2:W3:Y:S02]  /*9580*/  SYNCS.PHASECHK.TRANS64.TRYWAIT P0, [R0+URZ+0xa8], R2 ;  /* 0x0000a802000075a7 */ /* 0x0044e400080011ff */
[----:B---3--:R-:W-:Y:S05]  /*9590*/  @!P0 NANOSLEEP.SYNCS 0x989680 ;  /* 0x009896800000895d */ /* 0x008fea0003900000 */
[----:B------:R-:W3:Y:S02]  /*95a0*/  @!P0 SYNCS.PHASECHK.TRANS64 P0, [R0+URZ+0xa8], R2 ;  /* 0x0000a802000085a7 */ /* 0x000ee400080010ff */
[----:B---3--:R-:W-:Y:S05]  /*95b0*/  @!P0 BRA `(.L_x_165) ;  /* 0xfffffffc00f08947 */ /* 0x008fea000383ffff */
[----:B------:R-:W-:Y:S05]  /*95c0*/  BRA `(.L_x_72) ;  /* 0xffffffa800b87947 */ /* 0x000fea000383ffff */
.L_x_76:
[----:B------:R-:W-:Y:S07]  /*95d0*/  MOV R0, UR7 ;  /* 0x0000000700007c02 */ /* 0x000fee0008000f00 */
.L_x_166:
[----:B-1----:R1:W2:Y:S02]  /*95e0*/  SYNCS.PHASECHK.TRANS64.TRYWAIT P0, [R0+URZ+0x80], R14 ;  /* 0x0000800e000075a7 */ /* 0x0022a400080011ff */
[----:B--2---:R-:W-:Y:S05]  /*95f0*/  @!P0 NANOSLEEP.SYNCS 0x989680 ;  /* 0x009896800000895d */ /* 0x004fea0003900000 */
[----:B------:R-:W2:Y:S02]  /*9600*/  @!P0 SYNCS.PHASECHK.TRANS64 P0, [R0+URZ+0x80], R14 ;  /* 0x0000800e000085a7 */ /* 0x000ea400080010ff */
[----:B--2---:R-:W-:Y:S05]  /*9610*/  @!P0 BRA `(.L_x_166) ;  /* 0xfffffffc00f08947 */ /* 0x004fea000383ffff */
[----:B------:R-:W-:Y:S05]  /*9620*/  BRA `(.L_x_167) ;  /* 0xffffffac00307947 */ /* 0x000fea000383ffff */
.L_x_77:
[----:B------:R-:W-:Y:S07]  /*9630*/  MOV R0, UR7 ;  /* 0x0000000700007c02 */ /* 0x000fee0008000f00 */
.L_x_168:
[----:B-1----:R1:W2:Y:S02]  /*9640*/  SYNCS.PHASECHK.TRANS64.TRYWAIT P0, [R0+URZ+0x88], R14 ;  /* 0x0000880e000075a7 */ /* 0x0022a400080011ff */
[----:B--2---:R-:W-:Y:S05]  /*9650*/  @!P0 NANOSLEEP.SYNCS 0x989680 ;  /* 0x009896800000895d */ /* 0x004fea0003900000 */
[----:B------:R-:W2:Y:S02]  /*9660*/  @!P0 SYNCS.PHASECHK.TRANS64 P0, [R0+URZ+0x88], R14 ;  /* 0x0000880e000085a7 */ /* 0x000ea400080010ff */
[----:B--2---:R-:W-:Y:S05]  /*9670*/  @!P0 BRA `(.L_x_168) ;  /* 0xfffffffc00f08947 */ /* 0x004fea000383ffff */
[----:B------:R-:W-:Y:S05]  /*9680*/  BRA `(.L_x_169) ;  /* 0xffffffac00687947 */ /* 0x000fea000383ffff */
.L_x_78:
[----:B------:R-:W-:Y:S07]  /*9690*/  MOV R0, UR7 ;  /* 0x0000000700007c02 */ /* 0x000fee0008000f00 */
.L_x_170:
[----:B-1----:R1:W2:Y:S02]  /*96a0*/  SYNCS.PHASECHK.TRANS64.TRYWAIT P0, [R0+URZ+0x90], R14 ;  /* 0x0000900e000075a7 */ /* 0x0022a400080011ff */
[----:B--2---:R-:W-:Y:S05]  /*96b0*/  @!P0 NANOSLEEP.SYNCS 0x989680 ;  /* 0x009896800000895d */ /* 0x004fea0003900000 */
[----:B------:R-:W2:Y:S02]  /*96c0*/  @!P0 SYNCS.PHASECHK.TRANS64 P0, [R0+URZ+0x90], R14 ;  /* 0x0000900e000085a7 */ /* 0x000ea400080010ff */
[----:B--2---:R-:W-:Y:S05]  /*96d0*/  @!P0 BRA `(.L_x_170) ;  /* 0xfffffffc00f08947 */ /* 0x004fea000383ffff */
[----:B------:R-:W-:Y:S05]  /*96e0*/  BRA `(.L_x_171) ;  /* 0xffffffac00ac7947 */ /* 0x000fea000383ffff */
.L_x_79:
[----:B------:R-:W-:Y:S07]  /*96f0*/  MOV R0, UR7 ;  /* 0x0000000700007c02 */ /* 0x000fee0008000f00 */
.L_x_172:
[----:B-1----:R1:W2:Y:S02]  /*9700*/  SYNCS.PHASECHK.TRANS64.TRYWAIT P0, [R0+URZ+0x98], R14 ;  /* 0x0000980e000075a7 */ /* 0x0022a400080011ff */
[----:B--2---:R-:W-:Y:S05]  /*9710*/  @!P0 NANOSLEEP.SYNCS 0x989680 ;  /* 0x009896800000895d */ /* 0x004fea0003900000 */
[----:B------:R-:W2:Y:S02]  /*9720*/  @!P0 SYNCS.PHASECHK.TRANS64 P0, [R0+URZ+0x98], R14 ;  /* 0x0000980e000085a7 */ /* 0x000ea400080010ff */
[----:B--2---:R-:W-:Y:S05]  /*9730*/  @!P0 BRA `(.L_x_172) ;  /* 0xfffffffc00f08947 */ /* 0x004fea000383ffff */
[----:B------:R-:W-:Y:S05]  /*9740*/  BRA `(.L_x_173) ;  /* 0xffffffb000307947 */ /* 0x000fea000383ffff */
.L_x_81:
[----:B------:R-:W-:-:S07]  /*9750*/  MOV R0, UR7 ;  /* 0x0000000700007c02 */ /* 0x000fce0008000f00 */
.L_x_174:
[----:B-1----:R1:W3:Y:S02]  /*9760*/  SYNCS.PHASECHK.TRANS64.TRYWAIT P0, [R0+URZ+0x80], R2 ;  /* 0x00008002000075a7 */ /* 0x0022e400080011ff */
[----:B---3--:R-:W-:Y:S05]  /*9770*/  @!P0 NANOSLEEP.SYNCS 0x989680 ;  /* 0x009896800000895d */ /* 0x008fea0003900000 */
[----:B------:R-:W3:Y:S02]  /*9780*/  @!P0 SYNCS.PHASECHK.TRANS64 P0, [R0+URZ+0x80], R2 ;  /* 0x00008002000085a7 */ /* 0x000ee400080010ff */
[----:B---3--:R-:W-:Y:S05]  /*9790*/  @!P0 BRA `(.L_x_174) ;  /* 0xfffffffc00f08947 */ /* 0x008fea000383ffff */
[----:B------:R-:W-:Y:S05]  /*97a0*/  BRA `(.L_x_175) ;  /* 0xffffffb000a07947 */ /* 0x000fea000383ffff */
.L_x_82:
[----:B-1----:R-:W-:-:S07]  /*97b0*/  MOV R0, UR7 ;  /* 0x0000000700007c02 */ /* 0x002fce0008000f00 */
.L_x_176:
[----:B-1----:R1:W3:Y:S02]  /*97c0*/  SYNCS.PHASECHK.TRANS64.TRYWAIT P0, [R0+URZ+0x88], R2 ;  /* 0x00008802000075a7 */ /* 0x0022e400080011ff */
[----:B---3--:R-:W-:Y:S05]  /*97d0*/  @!P0 NANOSLEEP.SYNCS 0x989680 ;  /* 0x009896800000895d */ /* 0x008fea0003900000 */
[----:B------:R-:W3:Y:S02]  /*97e0*/  @!P0 SYNCS.PHASECHK.TRANS64 P0, [R0+URZ+0x88], R2 ;  /* 0x00008802000085a7 */ /* 0x000ee400080010ff */
[----:B---3--:R-:W-:Y:S05]  /*97f0*/  @!P0 BRA `(.L_x_176) ;  /* 0xfffffffc00f08947 */ /* 0x008fea000383ffff */
[----:B------:R-:W-:Y:S05]  /*9800*/  BRA `(.L_x_177) ;  /* 0xffffffb000907947 */ /* 0x000fea000383ffff */
.L_x_83:
[----:B-1----:R-:W-:-:S07]  /*9810*/  MOV R0, UR7 ;  /* 0x0000000700007c02 */ /* 0x002fce0008000f00 */
.L_x_178:
[----:B-1----:R1:W3:Y:S02]  /*9820*/  SYNCS.PHASECHK.TRANS64.TRYWAIT P0, [R0+URZ+0x90], R2 ;  /* 0x00009002000075a7 */ /* 0x0022e400080011ff */
[----:B---3--:R-:W-:Y:S05]  /*9830*/  @!P0 NANOSLEEP.SYNCS 0x989680 ;  /* 0x009896800000895d */ /* 0x008fea0003900000 */
[----:B------:R-:W3:Y:S02]  /*9840*/  @!P0 SYNCS.PHASECHK.TRANS64 P0, [R0+URZ+0x90], R2 ;  /* 0x00009002000085a7 */ /* 0x000ee400080010ff */
[----:B---3--:R-:W-:Y:S05]  /*9850*/  @!P0 BRA `(.L_x_178) ;  /* 0xfffffffc00f08947 */ /* 0x008fea000383ffff */
[----:B------:R-:W-:Y:S05]  /*9860*/  BRA `(.L_x_179) ;  /* 0xffffffb000807947 */ /* 0x000fea000383ffff */
.L_x_85:
[----:B--2---:R2:W4:Y:S02]  /*9870*/  SYNCS.PHASECHK.TRANS64.TRYWAIT P0, [R0+URZ+0xb0], R2 ;  /* 0x0000b002000075a7 */ /* 0x00452400080011ff */
[----:B----4-:R-:W-:Y:S05]  /*9880*/  @!P0 NANOSLEEP.SYNCS 0x989680 ;  /* 0x009896800000895d */ /* 0x010fea0003900000 */
[----:B------:R-:W4:Y:S02]  /*9890*/  @!P0 SYNCS.PHASECHK.TRANS64 P0, [R0+URZ+0xb0], R2 ;  /* 0x0000b002000085a7 */ /* 0x000f2400080010ff */
[----:B----4-:R-:W-:Y:S05]  /*98a0*/  @!P0 BRA `(.L_x_85) ;  /* 0xfffffffc00f08947 */ /* 0x010fea000383ffff */
[----:B------:R-:W-:Y:S05]  /*98b0*/  BRA `(.L_x_180) ;  /* 0xffffffb400487947 */ /* 0x000fea000383ffff */
.L_x_96:
[----:B-1----:R-:W-:Y:S04]  /*98c0*/  MOV R2, UR48 ;  /* 0x0000003000027c02 */ /* 0x002fe80008000f00 */
[----:B------:R1:W3:Y:S03]  /*98d0*/  SYNCS.PHASECHK.TRANS64.TRYWAIT P1, [R2+URZ+0x60], R3 ;  /* 0x00006003020075a7 */ /* 0x0002e600080211ff */
[----:B---3--:R-:W-:Y:S05]  /*98e0*/  @!P1 NANOSLEEP.SYNCS 0x989680 ;  /* 0x009896800000995d */ /* 0x008fea0003900000 */
[----:B------:R-:W3:Y:S02]  /*98f0*/  @!P1 SYNCS.PHASECHK.TRANS64 P1, [R2+URZ+0x60], R3 ;  /* 0x00006003020095a7 */ /* 0x000ee400080210ff */
[----:B---3--:R-:W-:Y:S05]  /*9900*/  @!P1 BRA `(.L_x_96) ;  /* 0xfffffffc00ec9947 */ /* 0x008fea000383ffff */
[----:B------:R-:W-:Y:S05]  /*9910*/  BRA `(.L_x_95) ;  /* 0xffffffc000547947 */ /* 0x000fea000383ffff */
.L_x_98:
[----:B-1----:R1:W4:Y:S02]  /*9920*/  SYNCS.PHASECHK.TRANS64.TRYWAIT P0, [R64+URZ+0xd0], R0 ;  /* 0x0000d000400075a7 */ /* 0x00232400080011ff */
[----:B----4-:R-:W-:Y:S05]  /*9930*/  @!P0 NANOSLEEP.SYNCS 0x989680 ;  /* 0x009896800000895d */ /* 0x010fea0003900000 */
[----:B------:R-:W4:Y:S02]  /*9940*/  @!P0 SYNCS.PHASECHK.TRANS64 P0, [R64+URZ+0xd0], R0 ;  /* 0x0000d000400085a7 */ /* 0x000f2400080010ff */
[----:B----4-:R-:W-:Y:S05]  /*9950*/  @!P0 BRA `(.L_x_98) ;  /* 0xfffffffc00f08947 */ /* 0x010fea000383ffff */
[----:B------:R-:W-:Y:S05]  /*9960*/  BRA `(.L_x_97) ;  /* 0xffffffc0007c7947 */ /* 0x000fea000383ffff */
.L_x_107:
[----:B--2---:R2:W4:Y:S02]  /*9970*/  SYNCS.PHASECHK.TRANS64.TRYWAIT P0, [R2+URZ+0x60], R0 ;  /* 0x00006000020075a7 */ /* 0x00452400080011ff */
[----:B----4-:R-:W-:Y:S05]  /*9980*/  @!P0 NANOSLEEP.SYNCS 0x989680 ;  /* 0x009896800000895d */ /* 0x010fea0003900000 */
[----:B------:R-:W4:Y:S02]  /*9990*/  @!P0 SYNCS.PHASECHK.TRANS64 P0, [R2+URZ+0x60], R0 ;  /* 0x00006000020085a7 */ /* 0x000f2400080010ff */
[----:B----4-:R-:W-:Y:S05]  /*99a0*/  @!P0 BRA `(.L_x_107) ;  /* 0xfffffffc00f08947 */ /* 0x010fea000383ffff */
[----:B------:R-:W-:Y:S05]  /*99b0*/  BRA `(.L_x_106) ;  /* 0xffffffcc00587947 */ /* 0x000fea000383ffff */
.L_x_115:
[----:B--2---:R2:W4:Y:S02]  /*99c0*/  SYNCS.PHASECHK.TRANS64.TRYWAIT P0, [R0+URZ+0x60], R6 ;  /* 0x00006006000075a7 */ /* 0x00452400080011ff */
[----:B----4-:R-:W-:Y:S05]  /*99d0*/  @!P0 NANOSLEEP.SYNCS 0x989680 ;  /* 0x009896800000895d */ /* 0x010fea0003900000 */
[----:B------:R-:W4:Y:S02]  /*99e0*/  @!P0 SYNCS.PHASECHK.TRANS64 P0, [R0+URZ+0x60], R6 ;  /* 0x00006006000085a7 */ /* 0x000f2400080010ff */
[----:B----4-:R-:W-:Y:S05]  /*99f0*/  @!P0 BRA `(.L_x_115) ;  /* 0xfffffffc00f08947 */ /* 0x010fea000383ffff */
[----:B------:R-:W-:Y:S05]  /*9a00*/  BRA `(.L_x_114) ;  /* 0xffffffd800587947 */ /* 0x000fea000383ffff */
.L_x_123:
[----:B--2---:R2:W4:Y:S02]  /*9a10*/  SYNCS.PHASECHK.TRANS64.TRYWAIT P0, [R0+URZ+0x60], R5 ;  /* 0x00006005000075a7 */ /* 0x00452400080011ff */
[----:B----4-:R-:W-:Y:S05]  /*9a20*/  @!P0 NANOSLEEP.SYNCS 0x989680 ;  /* 0x009896800000895d */ /* 0x010fea0003900000 */
[----:B------:R-:W4:Y:S02]  /*9a30*/  @!P0 SYNCS.PHASECHK.TRANS64 P0, [R0+URZ+0x60], R5 ;  /* 0x00006005000085a7 */ /* 0x000f2400080010ff */
[----:B----4-:R-:W-:Y:S05]  /*9a40*/  @!P0 BRA `(.L_x_123) ;  /* 0xfffffffc00f08947 */ /* 0x010fea000383ffff */
[----:B------:R-:W-:Y:S05]  /*9a50*/  BRA `(.L_x_122) ;  /* 0xffffffe400587947 */ /* 0x000fea000383ffff */
        .weak           $__internal_0_$__cuda_sm10x_tcgen05_guardrail_trap_col_being_dealloced_not_returned_by_alloc
        .type           $__internal_0_$__cuda_sm10x_tcgen05_guardrail_trap_col_being_dealloced_not_returned_by_alloc,@function
        .size           $__internal_0_$__cuda_sm10x_tcgen05_guardrail_trap_col_being_dealloced_not_returned_by_alloc,($__internal_1_$__cuda_sm10x_tcgen05_guardrail_trap_phase_invalid_during_alloc - $__internal_0_$__cuda_sm10x_tcgen05_guardrail_trap_col_being_dealloced_not_returned_by_alloc)
$__internal_0_$__cuda_sm10x_tcgen05_guardrail_trap_col_being_dealloced_not_returned_by_alloc:
[----:B------:R-:W-:Y:S05]  /*9a60*/  BPT.TRAP 0x1 ;  /* 0x000000040000795c */ /* 0x000fea0000300000 */
[----:B------:R-:W-:-:S04]  /*9a70*/  HFMA2 R3, -RZ, RZ, 0, 0 ;  /* 0x00000000ff037431 */ /* 0x000fc800000001ff */
[----:B------:R-:W-:Y:S05]  /*9a80*/  RET.REL.NODEC R2 `(_ZN7cutlass13device_kernelINS_4gemm6kernel13GemmUniversalIN4cute5tupleIJiiiiEEENS1_10collective13CollectiveMmaINS1_35MainloopSm100TmaUmmaWarpSpecializedILi6ELi2ELi4ENS5_IJNS4_1CILi1EEESB_SB_EEEEENS5_IJNSA_ILi128EEESE_NSA_ILi64EEEEEENS_10bfloat16_tENS5_IJlSB_lEEESH_SI_NS4_8TiledMMAINS4_8MMA_AtomIJNS4_20SM100_MMA_F16BF16_SSISH_SH_fLi128ELi128ELNS4_4UMMA5MajorE0ELSN_0ELNSM_7ScaleInE0ELSO_0EEEEEENS4_6LayoutISC_NS5_IJNSA_ILi0EEESS_SS_EEEEENS5_IJNS4_10UnderscoreESV_SV_EEEEENS4_13SM90_TMA_LOADENS4_14ComposedLayoutINS4_7SwizzleILi3ELi4ELi3EEENS4_18smem_ptr_flag_bitsILi16EEENSR_INS5_IJNSA_ILi8EEESF_EEENS5_IJSF_SB_EEEEEEEvNS4_8identityESY_S18_vS19_EENS_8epilogue10collective18CollectiveEpilogueINS1B_23Sm100TmaWarpSpecializedILi4ELi2ELi32ELb1ELb0EEEJSG_NS5_IJNSR_ISE_SB_EENSR_INSA_ILi32EEESB_EEEEESH_SI_SH_SI_NS1B_6fusion15FusionCallbacksIS1F_NS1K_17LinearCombinationISH_fSH_fLNS_15FloatRoundStyleE2EEESG_S1J_JEEENS4_5SM1004TMEM4LOAD26SM100_TMEM_LOAD_32dp32b32xESY_NSZ_INS10_ILi2ELi4ELi3EEES13_NSR_INS5_IJS14_S1H_EEENS5_IJS1H_SB_EEEEEEENS4_39AutoVectorizingCopyWithAssumedAlignmentILi128EEENS4_14SM90_TMA_STOREES1Y_S20_S20_EEEvvEEEEvNT_6ParamsE) ;  /* 0xffffff64025c7950 */ /* 0x000fea0003c3ffff */
        .weak           $__internal_1_$__cuda_sm10x_tcgen05_guardrail_trap_phase_invalid_during_alloc
        .type           $__internal_1_$__cuda_sm10x_tcgen05_guardrail_trap_phase_invalid_during_alloc,@function
        .size           $__internal_1_$__cuda_sm10x_tcgen05_guardrail_trap_phase_invalid_during_alloc,($__internal_2_$__cuda_sm10x_tcgen05_guardrail_trap_unallocated_columns_being_dealloced - $__internal_1_$__cuda_sm10x_tcgen05_guardrail_trap_phase_invalid_during_alloc)
$__internal_1_$__cuda_sm10x_tcgen05_guardrail_trap_phase_invalid_during_alloc:
[----:B------:R-:W-:Y:S05]  /*9a90*/  BPT.TRAP 0x1 ;  /* 0x000000040000795c */ /* 0x000fea0000300000 */
[----:B------:R-:W-:-:S04]  /*9aa0*/  MOV R3, 0x0 ;  /* 0x0000000000037802 */ /* 0x000fc80000000f00 */
[----:B------:R-:W-:Y:S05]  /*9ab0*/  RET.REL.NODEC R2 `(_ZN7cutlass13device_kernelINS_4gemm6kernel13GemmUniversalIN4cute5tupleIJiiiiEEENS1_10collective13CollectiveMmaINS1_35MainloopSm100TmaUmmaWarpSpecializedILi6ELi2ELi4ENS5_IJNS4_1CILi1EEESB_SB_EEEEENS5_IJNSA_ILi128EEESE_NSA_ILi64EEEEEENS_10bfloat16_tENS5_IJlSB_lEEESH_SI_NS4_8TiledMMAINS4_8MMA_AtomIJNS4_20SM100_MMA_F16BF16_SSISH_SH_fLi128ELi128ELNS4_4UMMA5MajorE0ELSN_0ELNSM_7ScaleInE0ELSO_0EEEEEENS4_6LayoutISC_NS5_IJNSA_ILi0EEESS_SS_EEEEENS5_IJNS4_10UnderscoreESV_SV_EEEEENS4_13SM90_TMA_LOADENS4_14ComposedLayoutINS4_7SwizzleILi3ELi4ELi3EEENS4_18smem_ptr_flag_bitsILi16EEENSR_INS5_IJNSA_ILi8EEESF_EEENS5_IJSF_SB_EEEEEEEvNS4_8identityESY_S18_vS19_EENS_8epilogue10collective18CollectiveEpilogueINS1B_23Sm100TmaWarpSpecializedILi4ELi2ELi32ELb1ELb0EEEJSG_NS5_IJNSR_ISE_SB_EENSR_INSA_ILi32EEESB_EEEEESH_SI_SH_SI_NS1B_6fusion15FusionCallbacksIS1F_NS1K_17LinearCombinationISH_fSH_fLNS_15FloatRoundStyleE2EEESG_S1J_JEEENS4_5SM1004TMEM4LOAD26SM100_TMEM_LOAD_32dp32b32xESY_NSZ_INS10_ILi2ELi4ELi3EEES13_NSR_INS5_IJS14_S1H_EEENS5_IJS1H_SB_EEEEEEENS4_39AutoVectorizingCopyWithAssumedAlignmentILi128EEENS4_14SM90_TMA_STOREES1Y_S20_S20_EEEvvEEEEvNT_6ParamsE) ;  /* 0xffffff6402507950 */ /* 0x000fea0003c3ffff */
        .weak           $__internal_2_$__cuda_sm10x_tcgen05_guardrail_trap_unallocated_columns_being_dealloced
        .type           $__internal_2_$__cuda_sm10x_tcgen05_guardrail_trap_unallocated_columns_being_dealloced,@function
        .size           $__internal_2_$__cuda_sm10x_tcgen05_guardrail_trap_unallocated_columns_being_dealloced,(.L_x_182 - $__internal_2_$__cuda_sm10x_tcgen05_guardrail_trap_unallocated_columns_being_dealloced)
$__internal_2_$__cuda_sm10x_tcgen05_guardrail_trap_unallocated_columns_being_dealloced:
[----:B------:R-:W-:Y:S05]  /*9ac0*/  BPT.TRAP 0x1 ;  /* 0x000000040000795c */ /* 0x000fea0000300000 */
[----:B------:R-:W-:-:S04]  /*9ad0*/  HFMA2 R3, -RZ, RZ, 0, 0 ;  /* 0x00000000ff037431 */ /* 0x000fc800000001ff */
[----:B------:R-:W-:Y:S05]  /*9ae0*/  RET.REL.NODEC R2 `(_ZN7cutlass13device_kernelINS_4gemm6kernel13GemmUniversalIN4cute5tupleIJiiiiEEENS1_10collective13CollectiveMmaINS1_35MainloopSm100TmaUmmaWarpSpecializedILi6ELi2ELi4ENS5_IJNS4_1CILi1EEESB_SB_EEEEENS5_IJNSA_ILi128EEESE_NSA_ILi64EEEEEENS_10bfloat16_tENS5_IJlSB_lEEESH_SI_NS4_8TiledMMAINS4_8MMA_AtomIJNS4_20SM100_MMA_F16BF16_SSISH_SH_fLi128ELi128ELNS4_4UMMA5MajorE0ELSN_0ELNSM_7ScaleInE0ELSO_0EEEEEENS4_6LayoutISC_NS5_IJNSA_ILi0EEESS_SS_EEEEENS5_IJNS4_10UnderscoreESV_SV_EEEEENS4_13SM90_TMA_LOADENS4_14ComposedLayoutINS4_7SwizzleILi3ELi4ELi3EEENS4_18smem_ptr_flag_bitsILi16EEENSR_INS5_IJNSA_ILi8EEESF_EEENS5_IJSF_SB_EEEEEEEvNS4_8identityESY_S18_vS19_EENS_8epilogue10collective18CollectiveEpilogueINS1B_23Sm100TmaWarpSpecializedILi4ELi2ELi32ELb1ELb0EEEJSG_NS5_IJNSR_ISE_SB_EENSR_INSA_ILi32EEESB_EEEEESH_SI_SH_SI_NS1B_6fusion15FusionCallbacksIS1F_NS1K_17LinearCombinationISH_fSH_fLNS_15FloatRoundStyleE2EEESG_S1J_JEEENS4_5SM1004TMEM4LOAD26SM100_TMEM_LOAD_32dp32b32xESY_NSZ_INS10_ILi2ELi4ELi3EEES13_NSR_INS5_IJS14_S1H_EEENS5_IJS1H_SB_EEEEEEENS4_39AutoVectorizingCopyWithAssumedAlignmentILi128EEENS4_14SM90_TMA_STOREES1Y_S20_S20_EEEvvEEEEvNT_6ParamsE) ;  /* 0xffffff6402447950 */ /* 0x000fea0003c3ffff */
.L_x_181:
[----:B------:R-:W-:-:S00]  /*9af0*/  BRA `(.L_x_181) ;  /* 0xfffffffc00fc7947 */ /* 0x000fc0000383ffff */
[----:B------:R-:W-:-:S00]  /*9b00*/  NOP ;  /* 0x0000000000007918 */ /* 0x000fc00000000000 */
[----:B------:R-:W-:-:S00]  /*9b10*/  NOP ;  /* 0x0000000000007918 */ /* 0x000fc00000000000 */
[----:B------:R-:W-:-:S00]  /*9b20*/  NOP ;  /* 0x0000000000007918 */ /* 0x000fc00000000000 */
[----:B------:R-:W-:-:S00]  /*9b30*/  NOP ;  /* 0x0000000000007918 */ /* 0x000fc00000000000 */
[----:B------:R-:W-:-:S00]  /*9b40*/  NOP ;  /* 0x0000000000007918 */ /* 0x000fc00000000000 */
[----:B------:R-:W-:-:S00]  /*9b50*/  NOP ;  /* 0x0000000000007918 */ /* 0x000fc00000000000 */
[----:B------:R-:W-:-:S00]  /*9b60*/  NOP ;  /* 0x0000000000007918 */ /* 0x000fc00000000000 */
[----:B------:R-:W-:-:S00]  /*9b70*/  NOP ;  /* 0x0000000000007918 */ /* 0x000fc00000000000 */
.L_x_182:


//--------------------- .nv.global.init           --------------------------
	.section	.nv.global.init,"aw",@progbits
.nv.global.init:
	.type		$str$27,@object
	.size		$str$27,($str$28 - $str$27)
$str$27:
        /*0000*/ 	.byte	0x28, 0x61, 0x64, 0x64, 0x72, 0x65, 0x73, 0x73, 0x20, 0x26, 0x20, 0x6d, 0x61, 0x73, 0x6b, 0x29
        /*0010*/ 	.byte	0x20, 0x3d, 0x3d, 0x20, 0x30, 0x00
	.type		$str$28,@object
	.size		$str$28,($str$26 - $str$28)
$str$28:
        /*0016*/ 	.byte	0x2f, 0x74, 0x6d, 0x70, 0x2f, 0x63, 0x75, 0x74, 0x6c, 0x61, 0x73, 0x73, 0x5f, 0x73, 0x77, 0x65
        /*0026*/ 	.byte	0x65, 0x70, 0x5f, 0x73, 0x72, 0x63, 0x2f, 0x69, 0x6e, 0x63, 0x6c, 0x75, 0x64, 0x65, 0x2f, 0x63
        /*0036*/ 	.byte	0x75, 0x74, 0x65, 0x2f, 0x70, 0x6f, 0x69, 0x6e, 0x74, 0x65, 0x72, 0x5f, 0x66, 0x6c, 0x61, 0x67
        /*0046*/ 	.byte	0x67, 0x65, 0x64, 0x2e, 0x68, 0x70, 0x70, 0x00
	.type		$str$26,@object
	.size		$str$26,($str$25 - $str$26)
$str$26:
        /*004e*/ 	.byte	0x2f, 0x74, 0x6d, 0x70, 0x2f, 0x63, 0x75, 0x74, 0x6c, 0x61, 0x73, 0x73, 0x5f, 0x73, 0x77, 0x65
        /*005e*/ 	.byte	0x65, 0x70, 0x5f, 0x73, 0x72, 0x63, 0x2f, 0x69, 0x6e, 0x63, 0x6c, 0x75, 0x64, 0x65, 0x2f, 0x63
        /*006e*/ 	.byte	0x75, 0x74, 0x65, 0x2f, 0x61, 0x74, 0x6f, 0x6d, 0x2f, 0x63, 0x6f, 0x70, 0x79, 0x5f, 0x74, 0x72
        /*007e*/ 	.byte	0x61, 0x69, 0x74, 0x73, 0x5f, 0x73, 0x6d, 0x31, 0x30, 0x30, 0x2e, 0x68, 0x70, 0x70, 0x00
	.type		$str$25,@object
	.size		$str$25,(__unnamed_1 - $str$25)
$str$25:
        /*008d*/ 	.byte	0x28, 0x28, 0x75, 0x69, 0x6e, 0x74, 0x33, 0x32, 0x5f, 0x74, 0x28, 0x74, 0x68, 0x72, 0x65, 0x61
        /*009d*/ 	.byte	0x64, 0x49, 0x64, 0x78, 0x2e, 0x78, 0x29, 0x20, 0x2f, 0x20, 0x33, 0x32, 0x29, 0x20, 0x25, 0x20
        /*00ad*/ 	.byte	0x34, 0x29, 0x20, 0x3d, 0x3d, 0x20, 0x28, 0x28, 0x28, 0x74, 0x6d, 0x65, 0x6d, 0x5f, 0x61, 0x64
        /*00bd*/ 	.byte	0x64, 0x72, 0x20, 0x3e, 0x3e, 0x20, 0x31, 0x36, 0x29, 0x20, 0x2f, 0x20, 0x33, 0x32, 0x29, 0x20
        /*00cd*/ 	.byte	0x25, 0x20, 0x34, 0x29, 0x00
	.type		__unnamed_1,@object
	.size		__unnamed_1,(__unnamed_2 - __unnamed_1)
__unnamed_1:
        /*00d2*/ 	.byte	0x61, 0x75, 0x74, 0x6f, 0x20, 0x63, 0x75, 0x74, 0x65, 0x3a, 0x3a, 0x61, 0x73, 0x5f, 0x70, 0x6f
        /* <DEDUP_REMOVED lines=24> */
        /*0262*/ 	.byte	0x34, 0x30, 0x39, 0x36, 0x3e, 0x3e, 0x3e, 0x3e, 0x5d, 0x00
	.type		__unnamed_2,@object
	.size		__unnamed_2,(.L_2 - __unnamed_2)
__unnamed_2:
        /* <DEDUP_REMOVED lines=42> */
        /*050c*/ 	.byte	0x3e, 0x3e, 0x5d, 0x00
.L_2:


//--------------------- .nv.shared._ZN7cutlass13device_kernelINS_4gemm6kernel13GemmUniversalIN4cute5tupleIJiiiiEEENS1_10collective13CollectiveMmaINS1_35MainloopSm100TmaUmmaWarpSpecializedILi6ELi2ELi4ENS5_IJNS4_1CILi1EEESB_SB_EEEEENS5_IJNSA_ILi128EEESE_NSA_ILi64EEEEEENS_10bfloat16_tENS5_IJlSB_lEEESH_SI_NS4_8TiledMMAINS4_8MMA_AtomIJNS4_20SM100_MMA_F16BF16_SSISH_SH_fLi128ELi128ELNS4_4UMMA5MajorE0ELSN_0ELNSM_7ScaleInE0ELSO_0EEEEEENS4_6LayoutISC_NS5_IJNSA_ILi0EEESS_SS_EEEEENS5_IJNS4_10UnderscoreESV_SV_EEEEENS4_13SM90_TMA_LOADENS4_14ComposedLayoutINS4_7SwizzleILi3ELi4ELi3EEENS4_18smem_ptr_flag_bitsILi16EEENSR_INS5_IJNSA_ILi8EEESF_EEENS5_IJSF_SB_EEEEEEEvNS4_8identityESY_S18_vS19_EENS_8epilogue10collective18CollectiveEpilogueINS1B_23Sm100TmaWarpSpecializedILi4ELi2ELi32ELb1ELb0EEEJSG_NS5_IJNSR_ISE_SB_EENSR_INSA_ILi32EEESB_EEEEESH_SI_SH_SI_NS1B_6fusion15FusionCallbacksIS1F_NS1K_17LinearCombinationISH_fSH_fLNS_15FloatRoundStyleE2EEESG_S1J_JEEENS4_5SM1004TMEM4LOAD26SM100_TMEM_LOAD_32dp32b32xESY_NSZ_INS10_ILi2ELi4ELi3EEES13_NSR_INS5_IJS14_S1H_EEENS5_IJS1H_SB_EEEEEEENS4_39AutoVectorizingCopyWithAssumedAlignmentILi128EEENS4_14SM90_TMA_STOREES1Y_S20_S20_EEEvvEEEEvNT_6ParamsE --------------------------
	.section	.nv.shared._ZN7cutlass13device_kernelINS_4gemm6kernel13GemmUniversalIN4cute5tupleIJiiiiEEENS1_10collective13CollectiveMmaINS1_35MainloopSm100TmaUmmaWarpSpecializedILi6ELi2ELi4ENS5_IJNS4_1CILi1EEESB_SB_EEEEENS5_IJNSA_ILi128EEESE_NSA_ILi64EEEEEENS_10bfloat16_tENS5_IJlSB_lEEESH_SI_NS4_8TiledMMAINS4_8MMA_AtomIJNS4_20SM100_MMA_F16BF16_SSISH_SH_fLi128ELi128ELNS4_4UMMA5MajorE0ELSN_0ELNSM_7ScaleInE0ELSO_0EEEEEENS4_6LayoutISC_NS5_IJNSA_ILi0EEESS_SS_EEEEENS5_IJNS4_10UnderscoreESV_SV_EEEEENS4_13SM90_TMA_LOADENS4_14ComposedLayoutINS4_7SwizzleILi3ELi4ELi3EEENS4_18smem_ptr_flag_bitsILi16EEENSR_INS5_IJNSA_ILi8EEESF_EEENS5_IJSF_SB_EEEEEEEvNS4_8identityESY_S18_vS19_EENS_8epilogue10collective18CollectiveEpilogueINS1B_23Sm100TmaWarpSpecializedILi4ELi2ELi32ELb1ELb0EEEJSG_NS5_IJNSR_ISE_SB_EENSR_INSA_ILi32EEESB_EEEEESH_SI_SH_SI_NS1B_6fusion15FusionCallbacksIS1F_NS1K_17LinearCombinationISH_fSH_fLNS_15FloatRoundStyleE2EEESG_S1J_JEEENS4_5SM1004TMEM4LOAD26SM100_TMEM_LOAD_32dp32b32xESY_NSZ_INS10_ILi2ELi4ELi3EEES13_NSR_INS5_IJS14_S1H_EEENS5_IJS1H_SB_EEEEEEENS4_39AutoVectorizingCopyWithAssumedAlignmentILi128EEENS4_14SM90_TMA_STOREES1Y_S20_S20_EEEvvEEEEvNT_6ParamsE,"aw",@nobits
	.sectionflags	@""
	.align	16
	.zero		1024


//--------------------- .nv.shared.reserved.0     --------------------------
	.section	.nv.shared.reserved.0,"aw",@nobits
	.weak		__nv_reservedSMEM_offset_0_alias
	.size		__nv_reservedSMEM_offset_0_alias, 0, 64
	.other		__nv_reservedSMEM_offset_0_alias,@"STO_CUDA_RESERVED_SHARED STV_DEFAULT"
__nv_reservedSMEM_offset_0_alias:
	.zero		0
.nv.shared.reserved.0:
	.zero		64
	.weak		__nv_reservedSMEM_tcgen05_partition
	.type		__nv_reservedSMEM_tcgen05_partition,@object
	.size		__nv_reservedSMEM_tcgen05_partition,(.L_0 - __nv_reservedSMEM_tcgen05_partition)
__nv_reservedSMEM_tcgen05_partition:
	.zero		32
.L_0:


//--------------------- .nv.global                --------------------------
	.section	.nv.global,"aw",@nobits
.nv.global:
	.type		_ZN40_INTERNAL_3468f392_4_k_cu_4b10d851_350884cute1_E,@object
	.size		_ZN40_INTERNAL_3468f392_4_k_cu_4b10d851_350884cute1_E,(_ZN40_INTERNAL_3468f392_4_k_cu_4b10d851_350884cuda3std3__45__cpo6cbeginE - _ZN40_INTERNAL_3468f392_4_k_cu_4b10d851_350884cute1_E)
_ZN40_INTERNAL_3468f392_4_k_cu_4b10d851_350884cute1_E:
	.zero		1
	.type		_ZN40_INTERNAL_3468f392_4_k_cu_4b10d851_350884cuda3std3__45__cpo6cbeginE,@object
	.size		_ZN40_INTERNAL_3468f392_4_k_cu_4b10d851_350884cuda3std3__45__cpo6cbeginE,(_ZN40_INTERNAL_3468f392_4_k_cu_4b10d851_350884cuda3std3__48in_placeE - _ZN40_INTERNAL_3468f392_4_k_cu_4b10d851_350884cuda3std3__45__cpo6cbeginE)
_ZN40_INTERNAL_3468f392_4_k_cu_4b10d851_350884cuda3std3__45__cpo6cbeginE:
	.zero		1
	.type		_ZN40_INTERNAL_3468f392_4_k_cu_4b10d851_350884cuda3std3__48in_placeE,@object
	.size		_ZN40_INTERNAL_3468f392_4_k_cu_4b10d851_350884cuda3std3__48in_placeE,(_ZN40_INTERNAL_3468f392_4_k_cu_4b10d851_350884cuda3std6ranges3__45__cpo9iter_moveE - _ZN40_INTERNAL_3468f392_4_k_cu_4b10d851_350884cuda3std3__48in_placeE)
_ZN40_INTERNAL_3468f392_4_k_cu_4b10d851_350884cuda3std3__48in_placeE:
	.zero		1
	.type		_ZN40_INTERNAL_3468f392_4_k_cu_4b10d851_350884cuda3std6ranges3__45__cpo9iter_moveE,@object
	.size		_ZN40_INTERNAL_3468f392_4_k_cu_4b10d851_350884cuda3std6ranges3__45__cpo9iter_moveE,(_ZN40_INTERNAL_3468f392_4_k_cu_4b10d851_350884cuda3std3__45__cpo5beginE - _ZN40_INTERNAL_3468f392_4_k_cu_4b10d851_350884cuda3std6ranges3__45__cpo9iter_moveE)
_ZN40_INTERNAL_3468f392_4_k_cu_4b10d851_350884cuda3std6ranges3__45__cpo9iter_moveE:
	.zero		1
	.type		_ZN40_INTERNAL_3468f392_4_k_cu_4b10d851_350884cuda3std3__45__cpo5beginE,@object
	.size		_ZN40_INTERNAL_3468f392_4_k_cu_4b10d851_350884cuda3std3__45__cpo5beginE,(_ZN40_INTERNAL_3468f392_4_k_cu_4b10d851_350884cuda3std3__442_GLOBAL__N__3468f392_4_k_cu_4b10d851_350886ignoreE - _ZN40_INTERNAL_3468f392_4_k_cu_4b10d851_350884cuda3std3__45__cpo5beginE)
_ZN40_INTERNAL_3468f392_4_k_cu_4b10d851_350884cuda3std3__45__cpo5beginE:
	.zero		1
	.type		_ZN40_INTERNAL_3468f392_4_k_cu_4b10d851_350884cuda3std3__442_GLOBAL__N__3468f392_4_k_cu_4b10d851_350886ignoreE,@object
	.size		_ZN40_INTERNAL_3468f392_4_k_cu_4b10d851_350884cuda3std3__442_GLOBAL__N__3468f392_4_k_cu_4b10d851_350886ignoreE,(_ZN40_INTERNAL_3468f392_4_k_cu_4b10d851_350884cute7productE - _ZN40_INTERNAL_3468f392_4_k_cu_4b10d851_350884cuda3std3__442_GLOBAL__N__3468f392_4_k_cu_4b10d851_350886ignoreE)
_ZN40_INTERNAL_3468f392_4_k_cu_4b10d851_350884cuda3std3__442_GLOBAL__N__3468f392_4_k_cu_4b10d851_350886ignoreE:
	.zero		1
	.type		_ZN40_INTERNAL_3468f392_4_k_cu_4b10d851_350884cute7productE,@object
	.size		_ZN40_INTERNAL_3468f392_4_k_cu_4b10d851_350884cute7productE,(_ZN40_INTERNAL_3468f392_4_k_cu_4b10d851_350884cuda3std3__45__cpo3endE - _ZN40_INTERNAL_3468f392_4_k_cu_4b10d851_350884cute7productE)
_ZN40_INTERNAL_3468f392_4_k_cu_4b10d851_350884cute7productE:
	.zero		1
	.type		_ZN40_INTERNAL_3468f392_4_k_cu_4b10d851_350884cuda3std3__45__cpo3endE,@object
	.size		_ZN40_INTERNAL_3468f392_4_k_cu_4b10d851_350884cuda3std3__45__cpo3endE,(_ZN40_INTERNAL_3468f392_4_k_cu_4b10d851_350884cuda3std3__419piecewise_constructE - _ZN40_INTERNAL_3468f392_4_k_cu_4b10d851_350884cuda3std3__45__cpo3endE)
_ZN40_INTERNAL_3468f392_4_k_cu_4b10d851_350884cuda3std3__45__cpo3endE:
	.zero		1
	.type		_ZN40_INTERNAL_3468f392_4_k_cu_4b10d851_350884cuda3std3__419piecewise_constructE,@object
	.size		_ZN40_INTERNAL_3468f392_4_k_cu_4b10d851_350884cuda3std3__419piecewise_constructE,(_ZN40_INTERNAL_3468f392_4_k_cu_4b10d851_350884cuda3std3__45__cpo4cendE - _ZN40_INTERNAL_3468f392_4_k_cu_4b10d851_350884cuda3std3__419piecewise_constructE)
_ZN40_INTERNAL_3468f392_4_k_cu_4b10d851_350884cuda3std3__419piecewise_constructE:
	.zero		1
	.type		_ZN40_INTERNAL_3468f392_4_k_cu_4b10d851_350884cuda3std3__45__cpo4cendE,@object
	.size		_ZN40_INTERNAL_3468f392_4_k_cu_4b10d851_350884cuda3std3__45__cpo4cendE,(_ZN40_INTERNAL_3468f392_4_k_cu_4b10d851_350884cuda3std6ranges3__45__cpo4swapE - _ZN40_INTERNAL_3468f392_4_k_cu_4b10d851_350884cuda3std3__45__cpo4cendE)
_ZN40_INTERNAL_3468f392_4_k_cu_4b10d851_350884cuda3std3__45__cpo4cendE:
	.zero		1
	.type		_ZN40_INTERNAL_3468f392_4_k_cu_4b10d851_350884cuda3std6ranges3__45__cpo4swapE,@object
	.size		_ZN40_INTERNAL_3468f392_4_k_cu_4b10d851_350884cuda3std6ranges3__45__cpo4swapE,(.L_10 - _ZN40_INTERNAL_3468f392_4_k_cu_4b10d851_350884cuda3std6ranges3__45__cpo4swapE)
_ZN40_INTERNAL_3468f392_4_k_cu_4b10d851_350884cuda3std6ranges3__45__cpo4swapE:
	.zero		1
.L_10:


//--------------------- .nv.constant0._ZN7cutlass13device_kernelINS_4gemm6kernel13GemmUniversalIN4cute5tupleIJiiiiEEENS1_10collective13CollectiveMmaINS1_35MainloopSm100TmaUmmaWarpSpecializedILi6ELi2ELi4ENS5_IJNS4_1CILi1EEESB_SB_EEEEENS5_IJNSA_ILi128EEESE_NSA_ILi64EEEEEENS_10bfloat16_tENS5_IJlSB_lEEESH_SI_NS4_8TiledMMAINS4_8MMA_AtomIJNS4_20SM100_MMA_F16BF16_SSISH_SH_fLi128ELi128ELNS4_4UMMA5MajorE0ELSN_0ELNSM_7ScaleInE0ELSO_0EEEEEENS4_6LayoutISC_NS5_IJNSA_ILi0EEESS_SS_EEEEENS5_IJNS4_10UnderscoreESV_SV_EEEEENS4_13SM90_TMA_LOADENS4_14ComposedLayoutINS4_7SwizzleILi3ELi4ELi3EEENS4_18smem_ptr_flag_bitsILi16EEENSR_INS5_IJNSA_ILi8EEESF_EEENS5_IJSF_SB_EEEEEEEvNS4_8identityESY_S18_vS19_EENS_8epilogue10collective18CollectiveEpilogueINS1B_23Sm100TmaWarpSpecializedILi4ELi2ELi32ELb1ELb0EEEJSG_NS5_IJNSR_ISE_SB_EENSR_INSA_ILi32EEESB_EEEEESH_SI_SH_SI_NS1B_6fusion15FusionCallbacksIS1F_NS1K_17LinearCombinationISH_fSH_fLNS_15FloatRoundStyleE2EEESG_S1J_JEEENS4_5SM1004TMEM4LOAD26SM100_TMEM_LOAD_32dp32b32xESY_NSZ_INS10_ILi2ELi4ELi3EEES13_NSR_INS5_IJS14_S1H_EEENS5_IJS1H_SB_EEEEEEENS4_39AutoVectorizingCopyWithAssumedAlignmentILi128EEENS4_14SM90_TMA_STOREES1Y_S20_S20_EEEvvEEEEvNT_6ParamsE --------------------------
	.section	.nv.constant0._ZN7cutlass13device_kernelINS_4gemm6kernel13GemmUniversalIN4cute5tupleIJiiiiEEENS1_10collective13CollectiveMmaINS1_35MainloopSm100TmaUmmaWarpSpecializedILi6ELi2ELi4ENS5_IJNS4_1CILi1EEESB_SB_EEEEENS5_IJNSA_ILi128EEESE_NSA_ILi64EEEEEENS_10bfloat16_tENS5_IJlSB_lEEESH_SI_NS4_8TiledMMAINS4_8MMA_AtomIJNS4_20SM100_MMA_F16BF16_SSISH_SH_fLi128ELi128ELNS4_4UMMA5MajorE0ELSN_0ELNSM_7ScaleInE0ELSO_0EEEEEENS4_6LayoutISC_NS5_IJNSA_ILi0EEESS_SS_EEEEENS5_IJNS4_10UnderscoreESV_SV_EEEEENS4_13SM90_TMA_LOADENS4_14ComposedLayoutINS4_7SwizzleILi3ELi4ELi3EEENS4_18smem_ptr_flag_bitsILi16EEENSR_INS5_IJNSA_ILi8EEESF_EEENS5_IJSF_SB_EEEEEEEvNS4_8identityESY_S18_vS19_EENS_8epilogue10collective18CollectiveEpilogueINS1B_23Sm100TmaWarpSpecializedILi4ELi2ELi32ELb1ELb0EEEJSG_NS5_IJNSR_ISE_SB_EENSR_INSA_ILi32EEESB_EEEEESH_SI_SH_SI_NS1B_6fusion15FusionCallbacksIS1F_NS1K_17LinearCombinationISH_fSH_fLNS_15FloatRoundStyleE2EEESG_S1J_JEEENS4_5SM1004TMEM4LOAD26SM100_TMEM_LOAD_32dp32b32xESY_NSZ_INS10_ILi2ELi4ELi3EEES13_NSR_INS5_IJS14_S1H_EEENS5_IJS1H_SB_EEEEEEENS4_39AutoVectorizingCopyWithAssumedAlignmentILi128EEENS4_14SM90_TMA_STOREES1Y_S20_S20_EEEvvEEEEvNT_6ParamsE,"a",@progbits
	.sectionflags	@""
	.align	4
.nv.constant0._ZN7cutlass13device_kernelINS_4gemm6kernel13GemmUniversalIN4cute5tupleIJiiiiEEENS1_10collective13CollectiveMmaINS1_35MainloopSm100TmaUmmaWarpSpecializedILi6ELi2ELi4ENS5_IJNS4_1CILi1EEESB_SB_EEEEENS5_IJNSA_ILi128EEESE_NSA_ILi64EEEEEENS_10bfloat16_tENS5_IJlSB_lEEESH_SI_NS4_8TiledMMAINS4_8MMA_AtomIJNS4_20SM100_MMA_F16BF16_SSISH_SH_fLi128ELi128ELNS4_4UMMA5MajorE0ELSN_0ELNSM_7ScaleInE0ELSO_0EEEEEENS4_6LayoutISC_NS5_IJNSA_ILi0EEESS_SS_EEEEENS5_IJNS4_10UnderscoreESV_SV_EEEEENS4_13SM90_TMA_LOADENS4_14ComposedLayoutINS4_7SwizzleILi3ELi4ELi3EEENS4_18smem_ptr_flag_bitsILi16EEENSR_INS5_IJNSA_ILi8EEESF_EEENS5_IJSF_SB_EEEEEEEvNS4_8identityESY_S18_vS19_EENS_8epilogue10collective18CollectiveEpilogueINS1B_23Sm100TmaWarpSpecializedILi4ELi2ELi32ELb1ELb0EEEJSG_NS5_IJNSR_ISE_SB_EENSR_INSA_ILi32EEESB_EEEEESH_SI_SH_SI_NS1B_6fusion15FusionCallbacksIS1F_NS1K_17LinearCombinationISH_fSH_fLNS_15FloatRoundStyleE2EEESG_S1J_JEEENS4_5SM1004TMEM4LOAD26SM100_TMEM_LOAD_32dp32b32xESY_NSZ_INS10_ILi2ELi4ELi3EEES13_NSR_INS5_IJS14_S1H_EEENS5_IJS1H_SB_EEEEEEENS4_39AutoVectorizingCopyWithAssumedAlignmentILi128EEENS4_14SM90_TMA_STOREES1Y_S20_S20_EEEvvEEEEvNT_6ParamsE:
	.zero		2944


//--------------------- SYMBOLS --------------------------

	.type		.nv.reservedSmem.offset0,@object
	.size		.nv.reservedSmem.offset0,0x4
	.type		.nv.reservedSmem.cap,@object
	.size		.nv.reservedSmem.cap,0x4
	.type		__assertfail,@function
